	.target	sm_80

	.elftype	@"ET_EXEC"


//--------------------- .note.nv.tkinfo           --------------------------
	.section	.note.nv.tkinfo,"",@"SHT_NOTE"
	.sectionflags	@"SHF_NOTE_NV_TKINFO"
	.tkinfo
        /*0018*/ 	.word	0x00000002
        /*0030*/ 	.string	""
        /*0030*/ 	.string	"ptxas"
        /*0030*/ 	.string	"Cuda compilation tools, release 13.0, V13.0.88"
        /*0030*/ 	.string	"Build cuda_13.0.r13.0/compiler.36424714_0"
        /*0030*/ 	.string	"-v  -suppress-debug-info  -lineinfo  -arch sm_80 "



//--------------------- .note.nv.cuinfo           --------------------------
	.section	.note.nv.cuinfo,"",@"SHT_NOTE"
	.sectionflags	@"SHF_NOTE_NV_CUINFO"
        /*0018*/ 	.short	0x0002
        /*001a*/ 	.short	0x0050
        /*001c*/ 	.short	0x0082
	.zero		2


//--------------------- .nv.info                  --------------------------
	.section	.nv.info,"",@"SHT_CUDA_INFO"
	.align	4


	//----- nvinfo : EIATTR_REGCOUNT
	.align		4
        /*0000*/ 	.byte	0x04, 0x2f
        /*0002*/ 	.short	(.L_1 - .L_0)
	.align		4
.L_0:
        /*0004*/ 	.word	index@(matmul_kernel)
        /*0008*/ 	.word	0x00000048


	//----- nvinfo : EIATTR_FRAME_SIZE
	.align		4
.L_1:
        /*000c*/ 	.byte	0x04, 0x11
        /*000e*/ 	.short	(.L_3 - .L_2)
	.align		4
.L_2:
        /*0010*/ 	.word	index@(matmul_kernel)
        /*0014*/ 	.word	0x00000000


	//----- nvinfo : EIATTR_MIN_STACK_SIZE
	.align		4
.L_3:
        /*0018*/ 	.byte	0x04, 0x12
        /*001a*/ 	.short	(.L_5 - .L_4)
	.align		4
.L_4:
        /*001c*/ 	.word	index@(matmul_kernel)
        /*0020*/ 	.word	0x00000000
.L_5:


//--------------------- .nv.info.matmul_kernel    --------------------------
	.section	.nv.info.matmul_kernel,"",@"SHT_CUDA_INFO"
	.sectionflags	@""
	.align	4


	//----- nvinfo : EIATTR_CUDA_API_VERSION
	.align		4
        /*0000*/ 	.byte	0x04, 0x37
        /*0002*/ 	.short	(.L_7 - .L_6)
.L_6:
        /*0004*/ 	.word	0x00000082


	//----- nvinfo : EIATTR_SW2861232_WAR
	.align		4
.L_7:
        /*0008*/ 	.byte	0x01, 0x35
	.zero		2


	//----- nvinfo : EIATTR_PARAM_CBANK
	.align		4
        /*000c*/ 	.byte	0x04, 0x0a
        /*000e*/ 	.short	(.L_9 - .L_8)
	.align		4
.L_8:
        /*0010*/ 	.word	index@(.nv.constant0.matmul_kernel)
        /*0014*/ 	.short	0x0160
        /*0016*/ 	.short	0x0050


	//----- nvinfo : EIATTR_CBANK_PARAM_SIZE
	.align		4
.L_9:
        /*0018*/ 	.byte	0x03, 0x19
        /*001a*/ 	.short	0x0050


	//----- nvinfo : EIATTR_KPARAM_INFO
	.align		4
        /*001c*/ 	.byte	0x04, 0x17
        /*001e*/ 	.short	(.L_11 - .L_10)
.L_10:
        /*0020*/ 	.word	0x00000000
        /*0024*/ 	.short	0x000d
        /*0026*/ 	.short	0x0048
        /*0028*/ 	.byte	0x00, 0xf4, 0x21, 0x00


	//----- nvinfo : EIATTR_KPARAM_INFO
	.align		4
.L_11:
        /*002c*/ 	.byte	0x04, 0x17
        /*002e*/ 	.short	(.L_13 - .L_12)
.L_12:
        /*0030*/ 	.word	0x00000000
        /*0034*/ 	.short	0x000c
        /*0036*/ 	.short	0x0040
        /*0038*/ 	.byte	0x00, 0xf4, 0x21, 0x00


	//----- nvinfo : EIATTR_KPARAM_INFO
	.align		4
.L_13:
        /*003c*/ 	.byte	0x04, 0x17
        /*003e*/ 	.short	(.L_15 - .L_14)
.L_14:
        /*0040*/ 	.word	0x00000000
        /*0044*/ 	.short	0x000b
        /*0046*/ 	.short	0x0038
        /*0048*/ 	.byte	0x00, 0xf0, 0x11, 0x00


	//----- nvinfo : EIATTR_KPARAM_INFO
	.align		4
.L_15:
        /*004c*/ 	.byte	0x04, 0x17
        /*004e*/ 	.short	(.L_17 - .L_16)
.L_16:
        /*0050*/ 	.word	0x00000000
        /*0054*/ 	.short	0x000a
        /*0056*/ 	.short	0x0034
        /*0058*/ 	.byte	0x00, 0xf0, 0x11, 0x00


	//----- nvinfo : EIATTR_KPARAM_INFO
	.align		4
.L_17:
        /*005c*/ 	.byte	0x04, 0x17
        /*005e*/ 	.short	(.L_19 - .L_18)
.L_18:
        /*0060*/ 	.word	0x00000000
        /*0064*/ 	.short	0x0009
        /*0066*/ 	.short	0x0030
        /*0068*/ 	.byte	0x00, 0xf0, 0x11, 0x00


	//----- nvinfo : EIATTR_KPARAM_INFO
	.align		4
.L_19:
        /*006c*/ 	.byte	0x04, 0x17
        /*006e*/ 	.short	(.L_21 - .L_20)
.L_20:
        /*0070*/ 	.word	0x00000000
        /*0074*/ 	.short	0x0008
        /*0076*/ 	.short	0x002c
        /*0078*/ 	.byte	0x00, 0xf0, 0x11, 0x00


	//----- nvinfo : EIATTR_KPARAM_INFO
	.align		4
.L_21:
        /*007c*/ 	.byte	0x04, 0x17
        /*007e*/ 	.short	(.L_23 - .L_22)
.L_22:
        /*0080*/ 	.word	0x00000000
        /*0084*/ 	.short	0x0007
        /*0086*/ 	.short	0x0028
        /*0088*/ 	.byte	0x00, 0xf0, 0x11, 0x00


	//----- nvinfo : EIATTR_KPARAM_INFO
	.align		4
.L_23:
        /*008c*/ 	.byte	0x04, 0x17
        /*008e*/ 	.short	(.L_25 - .L_24)
.L_24:
        /*0090*/ 	.word	0x00000000
        /*0094*/ 	.short	0x0006
        /*0096*/ 	.short	0x0024
        /*0098*/ 	.byte	0x00, 0xf0, 0x11, 0x00


	//----- nvinfo : EIATTR_KPARAM_INFO
	.align		4
.L_25:
        /*009c*/ 	.byte	0x04, 0x17
        /*009e*/ 	.short	(.L_27 - .L_26)
.L_26:
        /*00a0*/ 	.word	0x00000000
        /*00a4*/ 	.short	0x0005
        /*00a6*/ 	.short	0x0020
        /*00a8*/ 	.byte	0x00, 0xf0, 0x11, 0x00


	//----- nvinfo : EIATTR_KPARAM_INFO
	.align		4
.L_27:
        /*00ac*/ 	.byte	0x04, 0x17
        /*00ae*/ 	.short	(.L_29 - .L_28)
.L_28:
        /*00b0*/ 	.word	0x00000000
        /*00b4*/ 	.short	0x0004
        /*00b6*/ 	.short	0x001c
        /*00b8*/ 	.byte	0x00, 0xf0, 0x11, 0x00


	//----- nvinfo : EIATTR_KPARAM_INFO
	.align		4
.L_29:
        /*00bc*/ 	.byte	0x04, 0x17
        /*00be*/ 	.short	(.L_31 - .L_30)
.L_30:
        /*00c0*/ 	.word	0x00000000
        /*00c4*/ 	.short	0x0003
        /*00c6*/ 	.short	0x0018
        /*00c8*/ 	.byte	0x00, 0xf0, 0x11, 0x00


	//----- nvinfo : EIATTR_KPARAM_INFO
	.align		4
.L_31:
        /*00cc*/ 	.byte	0x04, 0x17
        /*00ce*/ 	.short	(.L_33 - .L_32)
.L_32:
        /*00d0*/ 	.word	0x00000000
        /*00d4*/ 	.short	0x0002
        /*00d6*/ 	.short	0x0010
        /*00d8*/ 	.byte	0x00, 0xf4, 0x21, 0x00


	//----- nvinfo : EIATTR_KPARAM_INFO
	.align		4
.L_33:
        /*00dc*/ 	.byte	0x04, 0x17
        /*00de*/ 	.short	(.L_35 - .L_34)
.L_34:
        /*00e0*/ 	.word	0x00000000
        /*00e4*/ 	.short	0x0001
        /*00e6*/ 	.short	0x0008
        /*00e8*/ 	.byte	0x00, 0xf4, 0x21, 0x00


	//----- nvinfo : EIATTR_KPARAM_INFO
	.align		4
.L_35:
        /*00ec*/ 	.byte	0x04, 0x17
        /*00ee*/ 	.short	(.L_37 - .L_36)
.L_36:
        /*00f0*/ 	.word	0x00000000
        /*00f4*/ 	.short	0x0000
        /*00f6*/ 	.short	0x0000
        /*00f8*/ 	.byte	0x00, 0xf4, 0x21, 0x00


	//----- nvinfo : EIATTR_MAXREG_COUNT
	.align		4
.L_37:
        /*00fc*/ 	.byte	0x03, 0x1b
        /*00fe*/ 	.short	0x00ff


	//----- nvinfo : EIATTR_NUM_BARRIERS
	.align		4
        /*0100*/ 	.byte	0x02, 0x4c
        /*0102*/ 	.byte	0x01
	.zero		1


	//----- nvinfo : EIATTR_MERCURY_ISA_VERSION
	.align		4
        /*0104*/ 	.byte	0x03, 0x5f
        /*0106*/ 	.short	0x0000


	//----- nvinfo : EIATTR_EXIT_INSTR_OFFSETS
	.align		4
        /*0108*/ 	.byte	0x04, 0x1c
        /*010a*/ 	.short	(.L_39 - .L_38)


	//   ....[0]....
.L_38:
        /*010c*/ 	.word	0x00001b90


	//   ....[1]....
        /*0110*/ 	.word	0x00001bc0


	//----- nvinfo : EIATTR_REQNTID
	.align		4
.L_39:
        /*0114*/ 	.byte	0x04, 0x10
        /*0116*/ 	.short	(.L_41 - .L_40)
.L_40:
        /*0118*/ 	.word	0x00000080
        /*011c*/ 	.word	0x00000001
        /*0120*/ 	.word	0x00000001
.L_41:


//--------------------- .nv.callgraph             --------------------------
	.section	.nv.callgraph,"",@"SHT_CUDA_CALLGRAPH"
	.align	4
	.sectionentsize	8
	.align		4
        /*0000*/ 	.word	0x00000000
	.align		4
        /*0004*/ 	.word	0xffffffff
	.align		4
        /*0008*/ 	.word	0x00000000
	.align		4
        /*000c*/ 	.word	0xfffffffe
	.align		4
        /*0010*/ 	.word	0x00000000
	.align		4
        /*0014*/ 	.word	0xfffffffd
	.align		4
        /*0018*/ 	.word	0x00000000
	.align		4
        /*001c*/ 	.word	0xfffffffc


//--------------------- .nv.rel.action            --------------------------
	.section	.nv.rel.action,"",@"SHT_CUDA_RELOCINFO"
	.align	8
	.sectionentsize	8
        /*0000*/ 	.byte	0x73, 0x00, 0x00, 0x00, 0x00, 0x00, 0x00, 0x00, 0x00, 0x00, 0x00, 0x11, 0x25, 0x00, 0x05, 0x36


//--------------------- .nv.constant0.matmul_kernel --------------------------
	.section	.nv.constant0.matmul_kernel,"a",@progbits
	.sectionflags	@""
	.align	4
.nv.constant0.matmul_kernel:
	.zero		432


//--------------------- .text.matmul_kernel       --------------------------
	.section	.text.matmul_kernel,"ax",@progbits
	.sectioninfo	@"SHI_REGISTERS=72"
	.align	128
        .global         matmul_kernel
        .type           matmul_kernel,@function
        .size           matmul_kernel,(.L_x_3 - matmul_kernel)
        .other          matmul_kernel,@"STO_CUDA_ENTRY STV_DEFAULT"
matmul_kernel:
.text.matmul_kernel:
[----:B------:R-:W-:Y:S02]  /*0000*/  IMAD.MOV.U32 R1, RZ, RZ, c[0x0][0x28] ;  /* 0x00000a00ff017624 */ /* 0x000fe400078e00ff */
[----:B------:R-:W-:Y:S01]  /*0010*/  IMAD.MOV.U32 R6, RZ, RZ, 0xf ;  /* 0x0000000fff067424 */ /* 0x000fe200078e00ff */
[----:B------:R-:W0:Y:S01]  /*0020*/  S2R R5, SR_CTAID.X ;  /* 0x0000000000057919 */ /* 0x000e220000002500 */
[----:B------:R-:W-:Y:S01]  /*0030*/  IMAD.MOV.U32 R37, RZ, RZ, c[0x0][0x180] ;  /* 0x00006000ff257624 */ /* 0x000fe200078e00ff */
[----:B------:R-:W-:Y:S02]  /*0040*/  ULDC.64 UR6, c[0x0][0x118] ;  /* 0x0000460000067ab9 */ /* 0x000fe40000000a00 */
[----:B------:R-:W-:Y:S02]  /*0050*/  IADD3 R0, R6, c[0x0][0x17c], RZ ;  /* 0x00005f0006007a10 */ /* 0x000fe40007ffe0ff */
[----:B------:R-:W-:Y:S02]  /*0060*/  IADD3 R37, R37, 0x3f, RZ ;  /* 0x0000003f25257810 */ /* 0x000fe40007ffe0ff */
[----:B------:R-:W-:-:S04]  /*0070*/  SHF.R.S32.HI R3, RZ, 0x1f, R0 ;  /* 0x0000001fff037819 */ /* 0x000fc80000011400 */
[----:B------:R-:W-:-:S04]  /*0080*/  LEA.HI R3, R3, R0, RZ, 0x4 ;  /* 0x0000000003037211 */ /* 0x000fc800078f20ff */
[----:B------:R-:W-:-:S05]  /*0090*/  SHF.R.S32.HI R3, RZ, 0x4, R3 ;  /* 0x00000004ff037819 */ /* 0x000fca0000011403 */
[----:B------:R-:W-:Y:S01]  /*00a0*/  IMAD.SHL.U32 R4, R3, 0x8, RZ ;  /* 0x0000000803047824 */ /* 0x000fe200078e00ff */
[----:B0-----:R-:W-:-:S04]  /*00b0*/  IABS R10, R5 ;  /* 0x00000005000a7213 */ /* 0x001fc80000000000 */
[-C--:B------:R-:W-:Y:S02]  /*00c0*/  IABS R7, R4.reuse ;  /* 0x0000000400077213 */ /* 0x080fe40000000000 */
[----:B------:R-:W-:Y:S02]  /*00d0*/  IABS R11, R4 ;  /* 0x00000004000b7213 */ /* 0x000fe40000000000 */
[----:B------:R-:W0:Y:S08]  /*00e0*/  I2F.RP R0, R7 ;  /* 0x0000000700007306 */ /* 0x000e300000209400 */
[----:B0-----:R-:W0:Y:S02]  /*00f0*/  MUFU.RCP R0, R0 ;  /* 0x0000000000007308 */ /* 0x001e240000001000 */
[----:B0-----:R-:W-:Y:S01]  /*0100*/  IADD3 R2, R0, 0xffffffe, RZ ;  /* 0x0ffffffe00027810 */ /* 0x001fe20007ffe0ff */
[----:B------:R-:W-:-:S05]  /*0110*/  IMAD.MOV R0, RZ, RZ, -R11 ;  /* 0x000000ffff007224 */ /* 0x000fca00078e0a0b */
[----:B------:R0:W1:Y:S02]  /*0120*/  F2I.FTZ.U32.TRUNC.NTZ R3, R2 ;  /* 0x0000000200037305 */ /* 0x000064000021f000 */
[----:B0-----:R-:W-:Y:S02]  /*0130*/  IMAD.MOV.U32 R2, RZ, RZ, RZ ;  /* 0x000000ffff027224 */ /* 0x001fe400078e00ff */
[----:B-1----:R-:W-:-:S04]  /*0140*/  IMAD.MOV R8, RZ, RZ, -R3 ;  /* 0x000000ffff087224 */ /* 0x002fc800078e0a03 */
[----:B------:R-:W-:Y:S02]  /*0150*/  IMAD R9, R8, R7, RZ ;  /* 0x0000000708097224 */ /* 0x000fe400078e02ff */
[----:B------:R-:W-:Y:S02]  /*0160*/  IMAD.MOV.U32 R8, RZ, RZ, R10 ;  /* 0x000000ffff087224 */ /* 0x000fe400078e000a */
[----:B------:R-:W-:-:S06]  /*0170*/  IMAD.HI.U32 R3, R3, R9, R2 ;  /* 0x0000000903037227 */ /* 0x000fcc00078e0002 */
[----:B------:R-:W-:-:S04]  /*0180*/  IMAD.HI.U32 R3, R3, R8, RZ ;  /* 0x0000000803037227 */ /* 0x000fc800078e00ff */
[----:B------:R-:W-:-:S05]  /*0190*/  IMAD R0, R3, R0, R8 ;  /* 0x0000000003007224 */ /* 0x000fca00078e0208 */
[----:B------:R-:W-:-:S13]  /*01a0*/  ISETP.GT.U32.AND P1, PT, R7, R0, PT ;  /* 0x000000000700720c */ /* 0x000fda0003f24070 */
[----:B------:R-:W-:Y:S01]  /*01b0*/  @!P1 IMAD.IADD R0, R0, 0x1, -R7 ;  /* 0x0000000100009824 */ /* 0x000fe200078e0a07 */
[----:B------:R-:W-:Y:S02]  /*01c0*/  @!P1 IADD3 R3, R3, 0x1, RZ ;  /* 0x0000000103039810 */ /* 0x000fe40007ffe0ff */
[----:B------:R-:W-:Y:S02]  /*01d0*/  ISETP.NE.AND P1, PT, R4, RZ, PT ;  /* 0x000000ff0400720c */ /* 0x000fe40003f25270 */
[----:B------:R-:W-:Y:S02]  /*01e0*/  ISETP.GE.U32.AND P0, PT, R0, R7, PT ;  /* 0x000000070000720c */ /* 0x000fe40003f06070 */
[----:B------:R-:W-:-:S04]  /*01f0*/  LOP3.LUT R0, R5, R4, RZ, 0x3c, !PT ;  /* 0x0000000405007212 */ /* 0x000fc800078e3cff */
[----:B------:R-:W-:Y:S02]  /*0200*/  ISETP.GE.AND P2, PT, R0, RZ, PT ;  /* 0x000000ff0000720c */ /* 0x000fe40003f46270 */
[----:B------:R-:W-:-:S05]  /*0210*/  IADD3 R0, R6, c[0x0][0x178], RZ ;  /* 0x00005e0006007a10 */ /* 0x000fca0007ffe0ff */
[----:B------:R-:W-:-:S05]  /*0220*/  @P0 IADD3 R3, R3, 0x1, RZ ;  /* 0x0000000103030810 */ /* 0x000fca0007ffe0ff */
[----:B------:R-:W-:Y:S01]  /*0230*/  IMAD.MOV.U32 R2, RZ, RZ, R3 ;  /* 0x000000ffff027224 */ /* 0x000fe200078e0003 */
[----:B------:R-:W-:-:S03]  /*0240*/  SHF.R.S32.HI R3, RZ, 0x1f, R0 ;  /* 0x0000001fff037819 */ /* 0x000fc60000011400 */
[----:B------:R-:W-:Y:S01]  /*0250*/  @!P2 IMAD.MOV R2, RZ, RZ, -R2 ;  /* 0x000000ffff02a224 */ /* 0x000fe200078e0a02 */
[----:B------:R-:W-:Y:S02]  /*0260*/  @!P1 LOP3.LUT R2, RZ, R4, RZ, 0x33, !PT ;  /* 0x00000004ff029212 */ /* 0x000fe400078e33ff */
[----:B------:R-:W-:-:S03]  /*0270*/  LEA.HI R3, R3, R0, RZ, 0x4 ;  /* 0x0000000003037211 */ /* 0x000fc600078f20ff */
[----:B------:R-:W-:Y:S02]  /*0280*/  IMAD.SHL.U32 R6, R2, 0x8, RZ ;  /* 0x0000000802067824 */ /* 0x000fe400078e00ff */
[----:B------:R-:W-:-:S03]  /*0290*/  IMAD.MOV R2, RZ, RZ, -R2 ;  /* 0x000000ffff027224 */ /* 0x000fc600078e0a02 */
[----:B------:R-:W-:Y:S01]  /*02a0*/  LEA.HI.SX32 R3, R3, -R6, 0x1c ;  /* 0x8000000603037211 */ /* 0x000fe200078fe2ff */
[----:B------:R-:W-:-:S03]  /*02b0*/  IMAD R4, R4, R2, R5 ;  /* 0x0000000204047224 */ /* 0x000fc600078e0205 */
[----:B------:R-:W-:Y:S02]  /*02c0*/  IMNMX R11, R3, 0x8, PT ;  /* 0x00000008030b7817 */ /* 0x000fe40003800200 */
[----:B------:R-:W-:Y:S02]  /*02d0*/  IABS R9, R4 ;  /* 0x0000000400097213 */ /* 0x000fe40000000000 */
[----:B------:R-:W-:-:S04]  /*02e0*/  IABS R7, R11 ;  /* 0x0000000b00077213 */ /* 0x000fc80000000000 */
[----:B------:R-:W0:Y:S08]  /*02f0*/  I2F.RP R0, R7 ;  /* 0x0000000700007306 */ /* 0x000e300000209400 */
[----:B0-----:R-:W0:Y:S02]  /*0300*/  MUFU.RCP R0, R0 ;  /* 0x0000000000007308 */ /* 0x001e240000001000 */
[----:B0-----:R-:W-:-:S06]  /*0310*/  IADD3 R3, R0, 0xffffffe, RZ ;  /* 0x0ffffffe00037810 */ /* 0x001fcc0007ffe0ff */
[----:B------:R-:W0:Y:S02]  /*0320*/  F2I.FTZ.U32.TRUNC.NTZ R3, R3 ;  /* 0x0000000300037305 */ /* 0x000e24000021f000 */
[----:B0-----:R-:W-:-:S04]  /*0330*/  IMAD.MOV R8, RZ, RZ, -R3 ;  /* 0x000000ffff087224 */ /* 0x001fc800078e0a03 */
[----:B------:R-:W-:Y:S01]  /*0340*/  IMAD.MOV.U32 R2, RZ, RZ, R8 ;  /* 0x000000ffff027224 */ /* 0x000fe200078e0008 */
[----:B------:R-:W-:-:S03]  /*0350*/  IABS R8, R11 ;  /* 0x0000000b00087213 */ /* 0x000fc60000000000 */
[----:B------:R-:W-:Y:S02]  /*0360*/  IMAD R5, R2, R7, RZ ;  /* 0x0000000702057224 */ /* 0x000fe400078e02ff */
[----:B------:R-:W-:Y:S02]  /*0370*/  IMAD.MOV.U32 R2, RZ, RZ, RZ ;  /* 0x000000ffff027224 */ /* 0x000fe400078e00ff */
[----:B------:R-:W-:Y:S02]  /*0380*/  IMAD.MOV R0, RZ, RZ, -R8 ;  /* 0x000000ffff007224 */ /* 0x000fe400078e0a08 */
[----:B------:R-:W-:-:S06]  /*0390*/  IMAD.HI.U32 R2, R3, R5, R2 ;  /* 0x0000000503027227 */ /* 0x000fcc00078e0002 */
[----:B------:R-:W-:-:S04]  /*03a0*/  IMAD.HI.U32 R2, R2, R9, RZ ;  /* 0x0000000902027227 */ /* 0x000fc800078e00ff */
[----:B------:R-:W-:Y:S02]  /*03b0*/  IMAD R0, R2, R0, R9 ;  /* 0x0000000002007224 */ /* 0x000fe400078e0209 */
[----:B------:R-:W0:Y:S03]  /*03c0*/  S2R R9, SR_TID.X ;  /* 0x0000000000097919 */ /* 0x000e260000002100 */
[----:B------:R-:W-:-:S13]  /*03d0*/  ISETP.GT.U32.AND P1, PT, R7, R0, PT ;  /* 0x000000000700720c */ /* 0x000fda0003f24070 */
[----:B------:R-:W-:Y:S01]  /*03e0*/  @!P1 IMAD.IADD R0, R0, 0x1, -R7 ;  /* 0x0000000100009824 */ /* 0x000fe200078e0a07 */
[----:B------:R-:W-:Y:S02]  /*03f0*/  @!P1 IADD3 R2, R2, 0x1, RZ ;  /* 0x0000000102029810 */ /* 0x000fe40007ffe0ff */
[----:B------:R-:W-:Y:S02]  /*0400*/  ISETP.NE.AND P1, PT, R11, RZ, PT ;  /* 0x000000ff0b00720c */ /* 0x000fe40003f25270 */
[----:B------:R-:W-:Y:S02]  /*0410*/  ISETP.GE.U32.AND P0, PT, R0, R7, PT ;  /* 0x000000070000720c */ /* 0x000fe40003f06070 */
[----:B------:R-:W-:Y:S02]  /*0420*/  LOP3.LUT R0, R4, R11, RZ, 0x3c, !PT ;  /* 0x0000000b04007212 */ /* 0x000fe400078e3cff */
[----:B0-----:R-:W-:Y:S02]  /*0430*/  LOP3.LUT R3, R9, 0xf, RZ, 0xc0, !PT ;  /* 0x0000000f09037812 */ /* 0x001fe400078ec0ff */
[----:B------:R-:W-:-:S02]  /*0440*/  ISETP.GE.AND P2, PT, R0, RZ, PT ;  /* 0x000000ff0000720c */ /* 0x000fc40003f46270 */
[--C-:B------:R-:W-:Y:S02]  /*0450*/  SHF.R.U32.HI R46, RZ, 0x4, R9.reuse ;  /* 0x00000004ff2e7819 */ /* 0x100fe40000011609 */
[----:B------:R-:W-:Y:S02]  /*0460*/  SHF.R.U32.HI R45, RZ, 0x4, R9 ;  /* 0x00000004ff2d7819 */ /* 0x000fe40000011609 */
[----:B------:R-:W-:Y:S02]  /*0470*/  SGXT.U32 R46, R46, 0x3 ;  /* 0x000000032e2e781a */ /* 0x000fe40000000000 */
[----:B------:R-:W-:Y:S02]  /*0480*/  @P0 IADD3 R2, R2, 0x1, RZ ;  /* 0x0000000102020810 */ /* 0x000fe40007ffe0ff */
[----:B------:R-:W-:-:S03]  /*0490*/  ISETP.GT.AND P0, PT, R37, 0x3f, PT ;  /* 0x0000003f2500780c */ /* 0x000fc60003f04270 */
[----:B------:R-:W-:Y:S01]  /*04a0*/  @!P2 IMAD.MOV R2, RZ, RZ, -R2 ;  /* 0x000000ffff02a224 */ /* 0x000fe200078e0a02 */
[----:B------:R-:W-:-:S05]  /*04b0*/  @!P1 LOP3.LUT R2, RZ, R11, RZ, 0x33, !PT ;  /* 0x0000000bff029212 */ /* 0x000fca00078e33ff */
[----:B------:R-:W-:Y:S02]  /*04c0*/  IMAD.MOV R0, RZ, RZ, -R2 ;  /* 0x000000ffff007224 */ /* 0x000fe400078e0a02 */
[----:B------:R-:W-:Y:S02]  /*04d0*/  IMAD.SHL.U32 R5, R2, 0x10, RZ ;  /* 0x0000001002057824 */ /* 0x000fe400078e00ff */
[----:B------:R-:W-:Y:S01]  /*04e0*/  IMAD R0, R11, R0, R4 ;  /* 0x000000000b007224 */ /* 0x000fe200078e0204 */
[----:B------:R-:W-:Y:S01]  /*04f0*/  @!P0 PRMT R20, RZ, 0x7610, R20 ;  /* 0x00007610ff148816 */ /* 0x000fe20000000014 */
[C---:B------:R-:W-:Y:S01]  /*0500*/  @!P0 IMAD.SHL.U32 R7, R9.reuse, 0x10, RZ ;  /* 0x0000001009078824 */ /* 0x040fe200078e00ff */
[----:B------:R-:W-:Y:S01]  /*0510*/  @!P0 PRMT R22, RZ, 0x7610, R22 ;  /* 0x00007610ff168816 */ /* 0x000fe20000000016 */
[----:B------:R-:W-:Y:S01]  /*0520*/  IMAD.IADD R0, R6, 0x1, R0 ;  /* 0x0000000106007824 */ /* 0x000fe200078e0200 */
[----:B------:R-:W-:Y:S01]  /*0530*/  @!P0 PRMT R20, R20, 0x5410, RZ ;  /* 0x0000541014148816 */ /* 0x000fe200000000ff */
[----:B------:R-:W-:Y:S01]  /*0540*/  @!P0 IMAD.SHL.U32 R6, R9, 0x20, RZ ;  /* 0x0000002009068824 */ /* 0x000fe200078e00ff */
[----:B------:R-:W-:Y:S01]  /*0550*/  @!P0 PRMT R22, R22, 0x5410, RZ ;  /* 0x0000541016168816 */ /* 0x000fe200000000ff */
[----:B------:R-:W-:-:S03]  /*0560*/  IMAD R8, R0, 0x10, R3 ;  /* 0x0000001000087824 */ /* 0x000fc600078e0203 */
[----:B------:R-:W-:Y:S01]  /*0570*/  @!P0 LOP3.LUT R6, R6, 0x60, RZ, 0xc0, !PT ;  /* 0x0000006006068812 */ /* 0x000fe200078ec0ff */
[----:B------:R-:W-:Y:S05]  /*0580*/  @!P0 BRA `(.L_x_0) ;  /* 0x000013f000008947 */ /* 0x000fea0003800000 */
[----:B------:R-:W-:Y:S01]  /*0590*/  IABS R0, c[0x0][0x17c] ;  /* 0x00005f0000007a13 */ /* 0x000fe20000000000 */
[C---:B------:R-:W-:Y:S01]  /*05a0*/  IMAD.SHL.U32 R6, R9.reuse, 0x20, RZ ;  /* 0x0000002009067824 */ /* 0x040fe200078e00ff */
[----:B------:R-:W-:Y:S01]  /*05b0*/  IABS R11, c[0x0][0x178] ;  /* 0x00005e00000b7a13 */ /* 0x000fe20000000000 */
[C---:B------:R-:W-:Y:S01]  /*05c0*/  IMAD.SHL.U32 R7, R9.reuse, 0x2, RZ ;  /* 0x0000000209077824 */ /* 0x040fe200078e00ff */
[----:B------:R-:W0:Y:S01]  /*05d0*/  I2F.RP R3, R0 ;  /* 0x0000000000037306 */ /* 0x000e220000209400 */
[----:B------:R-:W-:Y:S01]  /*05e0*/  LOP3.LUT R13, R9, 0x7, RZ, 0xc0, !PT ;  /* 0x00000007090d7812 */ /* 0x000fe200078ec0ff */
[----:B------:R-:W-:Y:S01]  /*05f0*/  ULDC UR4, c[0x0][0x180] ;  /* 0x0000600000047ab9 */ /* 0x000fe20000000800 */
[----:B------:R-:W-:Y:S02]  /*0600*/  LOP3.LUT R16, R6, 0x400, RZ, 0xc0, !PT ;  /* 0x0000040006107812 */ /* 0x000fe400078ec0ff */
[----:B------:R-:W-:-:S02]  /*0610*/  SHF.R.U32.HI R19, RZ, 0x6, R9 ;  /* 0x00000006ff137819 */ /* 0x000fc40000011609 */
[----:B------:R-:W-:Y:S01]  /*0620*/  LOP3.LUT R4, R9, 0x3f, RZ, 0xc0, !PT ;  /* 0x0000003f09047812 */ /* 0x000fe200078ec0ff */
[----:B------:R-:W1:Y:S01]  /*0630*/  I2F.RP R10, R11 ;  /* 0x0000000b000a7306 */ /* 0x000e620000209400 */
[C---:B------:R-:W-:Y:S01]  /*0640*/  IMAD R17, R13.reuse, 0x80, R16 ;  /* 0x000000800d117824 */ /* 0x040fe200078e0210 */
[----:B------:R-:W-:Y:S01]  /*0650*/  SHF.R.S32.HI R18, RZ, 0x6, R9 ;  /* 0x00000006ff127819 */ /* 0x000fe20000011409 */
[----:B------:R-:W-:Y:S01]  /*0660*/  IMAD.SHL.U32 R16, R13, 0x10, RZ ;  /* 0x000000100d107824 */ /* 0x000fe200078e00ff */
[----:B------:R-:W-:Y:S02]  /*0670*/  SHF.R.S32.HI R2, RZ, 0x1f, R37 ;  /* 0x0000001fff027819 */ /* 0x000fe40000011425 */
[----:B------:R-:W-:Y:S02]  /*0680*/  IABS R24, R8 ;  /* 0x0000000800187213 */ /* 0x000fe40000000000 */
[----:B0-----:R-:W0:Y:S01]  /*0690*/  MUFU.RCP R3, R3 ;  /* 0x0000000300037308 */ /* 0x001e220000001000 */
[----:B------:R-:W-:-:S02]  /*06a0*/  LOP3.LUT R16, R16, 0x30, R7, 0x78, !PT ;  /* 0x0000003010107812 */ /* 0x000fc400078e7807 */
[----:B------:R-:W-:Y:S02]  /*06b0*/  LEA.HI R37, R2, R37, RZ, 0x6 ;  /* 0x0000002502257211 */ /* 0x000fe400078f30ff */
[C---:B------:R-:W-:Y:S01]  /*06c0*/  LOP3.LUT R44, R46.reuse, 0x8, RZ, 0xfc, !PT ;  /* 0x000000082e2c7812 */ /* 0x040fe200078efcff */
[----:B------:R-:W-:Y:S01]  /*06d0*/  IMAD.IADD R2, R17, 0x1, R16 ;  /* 0x0000000111027824 */ /* 0x000fe200078e0210 */
[C---:B------:R-:W-:Y:S01]  /*06e0*/  LOP3.LUT R43, R46.reuse, 0x10, RZ, 0xfc, !PT ;  /* 0x000000102e2b7812 */ /* 0x040fe200078efcff */
[----:B-1----:R1:W2:Y:S01]  /*06f0*/  MUFU.RCP R12, R10 ;  /* 0x0000000a000c7308 */ /* 0x0022a20000001000 */
[----:B------:R-:W-:Y:S01]  /*0700*/  LOP3.LUT R42, R46, 0x18, RZ, 0xfc, !PT ;  /* 0x000000182e2a7812 */ /* 0x000fe200078efcff */
[----:B------:R-:W-:Y:S01]  /*0710*/  IMAD R36, R44, c[0x0][0x188], RZ ;  /* 0x000062002c247a24 */ /* 0x000fe200078e02ff */
[----:B------:R-:W-:Y:S01]  /*0720*/  SHF.R.S32.HI R37, RZ, 0x6, R37 ;  /* 0x00000006ff257819 */ /* 0x000fe20000011425 */
[----:B------:R-:W-:Y:S01]  /*0730*/  IMAD R35, R43, c[0x0][0x188], RZ ;  /* 0x000062002b237a24 */ /* 0x000fe200078e02ff */
[----:B------:R-:W-:Y:S01]  /*0740*/  LOP3.LUT R41, R2, 0x40, RZ, 0x3c, !PT ;  /* 0x0000004002297812 */ /* 0x000fe200078e3cff */
[----:B------:R-:W-:Y:S01]  /*0750*/  IMAD R34, R42, c[0x0][0x188], RZ ;  /* 0x000062002a227a24 */ /* 0x000fe200078e02ff */
[----:B0-----:R-:W-:-:S02]  /*0760*/  IADD3 R14, R3, 0xffffffe, RZ ;  /* 0x0ffffffe030e7810 */ /* 0x001fc40007ffe0ff */
[----:B-1----:R-:W-:Y:S02]  /*0770*/  SGXT.U32 R10, R19, 0x1 ;  /* 0x00000001130a781a */ /* 0x002fe40000000000 */
[----:B------:R0:W1:Y:S01]  /*0780*/  F2I.FTZ.U32.TRUNC.NTZ R15, R14 ;  /* 0x0000000e000f7305 */ /* 0x000062000021f000 */
[----:B------:R-:W-:Y:S02]  /*0790*/  SGXT R3, R18, 0x1 ;  /* 0x000000011203781a */ /* 0x000fe40000000200 */
[----:B------:R-:W-:Y:S02]  /*07a0*/  LOP3.LUT R10, R5, R10, RZ, 0xfc, !PT ;  /* 0x0000000a050a7212 */ /* 0x000fe400078efcff */
[----:B--2---:R-:W-:Y:S02]  /*07b0*/  IADD3 R12, R12, 0xffffffe, RZ ;  /* 0x0ffffffe0c0c7810 */ /* 0x004fe40007ffe0ff */
[----:B------:R-:W-:Y:S02]  /*07c0*/  LOP3.LUT R18, R10, 0xe, RZ, 0xfc, !PT ;  /* 0x0000000e0a127812 */ /* 0x000fe400078efcff */
[----:B------:R-:W2:Y:S01]  /*07d0*/  F2I.FTZ.U32.TRUNC.NTZ R13, R12 ;  /* 0x0000000c000d7305 */ /* 0x000ea2000021f000 */
[----:B0-----:R-:W-:Y:S01]  /*07e0*/  IMAD.SHL.U32 R14, R4, 0x2, RZ ;  /* 0x00000002040e7824 */ /* 0x001fe200078e00ff */
[----:B------:R-:W-:-:S02]  /*07f0*/  LOP3.LUT R17, R10, 0xc, RZ, 0xfc, !PT ;  /* 0x0000000c0a117812 */ /* 0x000fc400078efcff */
[----:B------:R-:W-:Y:S02]  /*0800*/  LOP3.LUT R28, R10, 0xa, RZ, 0xfc, !PT ;  /* 0x0000000a0a1c7812 */ /* 0x000fe400078efcff */
[----:B------:R-:W-:Y:S01]  /*0810*/  LOP3.LUT R3, R14, 0x90, R3, 0x78, !PT ;  /* 0x000000900e037812 */ /* 0x000fe200078e7803 */
[--C-:B-1----:R-:W-:Y:S01]  /*0820*/  IMAD.MOV R19, RZ, RZ, -R15.reuse ;  /* 0x000000ffff137224 */ /* 0x102fe200078e0a0f */
[----:B------:R-:W-:Y:S01]  /*0830*/  IABS R21, R17 ;  /* 0x0000001100157213 */ /* 0x000fe20000000000 */
[----:B------:R-:W-:Y:S01]  /*0840*/  IMAD.MOV.U32 R14, RZ, RZ, RZ ;  /* 0x000000ffff0e7224 */ /* 0x000fe200078e00ff */
[----:B------:R-:W-:Y:S01]  /*0850*/  LOP3.LUT R26, R10, 0x8, RZ, 0xfc, !PT ;  /* 0x000000080a1a7812 */ /* 0x000fe200078efcff */
[----:B------:R-:W-:Y:S01]  /*0860*/  IMAD R19, R19, R0, RZ ;  /* 0x0000000013137224 */ /* 0x000fe200078e02ff */
[----:B------:R-:W-:Y:S02]  /*0870*/  IABS R23, R28 ;  /* 0x0000001c00177213 */ /* 0x000fe40000000000 */
[----:B------:R-:W-:Y:S01]  /*0880*/  IABS R20, R26 ;  /* 0x0000001a00147213 */ /* 0x000fe20000000000 */
[----:B------:R-:W-:Y:S01]  /*0890*/  IMAD.HI.U32 R14, R15, R19, R14 ;  /* 0x000000130f0e7227 */ /* 0x000fe200078e000e */
[----:B------:R-:W-:-:S02]  /*08a0*/  IABS R19, R18 ;  /* 0x0000001200137213 */ /* 0x000fc40000000000 */
[C---:B------:R-:W-:Y:S01]  /*08b0*/  LOP3.LUT R32, R10.reuse, 0x4, RZ, 0xfc, !PT ;  /* 0x000000040a207812 */ /* 0x040fe200078efcff */
[----:B--2---:R-:W-:Y:S01]  /*08c0*/  IMAD.MOV R12, RZ, RZ, -R13 ;  /* 0x000000ffff0c7224 */ /* 0x004fe200078e0a0d */
[----:B------:R-:W-:Y:S01]  /*08d0*/  LOP3.LUT R30, R10, 0x6, RZ, 0xfc, !PT ;  /* 0x000000060a1e7812 */ /* 0x000fe200078efcff */
[----:B------:R-:W-:Y:S01]  /*08e0*/  IMAD.HI.U32 R15, R14, R19, RZ ;  /* 0x000000130e0f7227 */ /* 0x000fe200078e00ff */
[----:B------:R-:W-:Y:S02]  /*08f0*/  LOP3.LUT R33, R10, 0x2, RZ, 0xfc, !PT ;  /* 0x000000020a217812 */ /* 0x000fe400078efcff */
[----:B------:R-:W-:Y:S01]  /*0900*/  IABS R29, R10 ;  /* 0x0000000a001d7213 */ /* 0x000fe20000000000 */
[----:B------:R-:W-:Y:S01]  /*0910*/  IMAD R25, R12, R11, RZ ;  /* 0x0000000b0c197224 */ /* 0x000fe200078e02ff */
[----:B------:R-:W-:Y:S01]  /*0920*/  IABS R27, R33 ;  /* 0x00000021001b7213 */ /* 0x000fe20000000000 */
[----:B------:R-:W-:Y:S01]  /*0930*/  IMAD.MOV.U32 R12, RZ, RZ, RZ ;  /* 0x000000ffff0c7224 */ /* 0x000fe200078e00ff */
[C---:B------:R-:W-:Y:S01]  /*0940*/  LOP3.LUT R38, R3.reuse, 0x20, RZ, 0x3c, !PT ;  /* 0x0000002003267812 */ /* 0x040fe200078e3cff */
[----:B------:R-:W-:Y:S01]  /*0950*/  IMAD.HI.U32 R16, R14, R21, RZ ;  /* 0x000000150e107227 */ /* 0x000fe200078e00ff */
[----:B------:R-:W-:-:S02]  /*0960*/  LOP3.LUT R39, R3, 0x40, RZ, 0x3c, !PT ;  /* 0x0000004003277812 */ /* 0x000fc400078e3cff */
[----:B------:R-:W-:Y:S01]  /*0970*/  LOP3.LUT R40, R3, 0x60, RZ, 0x3c, !PT ;  /* 0x0000006003287812 */ /* 0x000fe200078e3cff */
[----:B------:R-:W-:Y:S02]  /*0980*/  IMAD.MOV R15, RZ, RZ, -R15 ;  /* 0x000000ffff0f7224 */ /* 0x000fe400078e0a0f */
[----:B------:R-:W-:-:S04]  /*0990*/  IMAD.HI.U32 R22, R13, R25, R12 ;  /* 0x000000190d167227 */ /* 0x000fc800078e000c */
[----:B------:R-:W-:Y:S02]  /*09a0*/  IMAD.MOV R16, RZ, RZ, -R16 ;  /* 0x000000ffff107224 */ /* 0x000fe400078e0a10 */
[----:B------:R-:W-:-:S04]  /*09b0*/  IMAD.HI.U32 R12, R14, R23, RZ ;  /* 0x000000170e0c7227 */ /* 0x000fc800078e00ff */
[----:B------:R-:W-:Y:S01]  /*09c0*/  IMAD.MOV.U32 R25, RZ, RZ, R20 ;  /* 0x000000ffff197224 */ /* 0x000fe200078e0014 */
[----:B------:R-:W-:Y:S01]  /*09d0*/  IABS R20, R30 ;  /* 0x0000001e00147213 */ /* 0x000fe20000000000 */
[C---:B------:R-:W-:Y:S02]  /*09e0*/  IMAD R13, R0.reuse, R15, R19 ;  /* 0x0000000f000d7224 */ /* 0x040fe400078e0213 */
[C---:B------:R-:W-:Y:S02]  /*09f0*/  IMAD R15, R0.reuse, R16, R21 ;  /* 0x00000010000f7224 */ /* 0x040fe400078e0215 */
[----:B------:R-:W-:Y:S01]  /*0a00*/  IMAD.MOV R12, RZ, RZ, -R12 ;  /* 0x000000ffff0c7224 */ /* 0x000fe200078e0a0c */
[----:B------:R-:W-:Y:S01]  /*0a10*/  ISETP.GT.U32.AND P0, PT, R0, R13, PT ;  /* 0x0000000d0000720c */ /* 0x000fe20003f04070 */
[----:B------:R-:W-:Y:S01]  /*0a20*/  IMAD.HI.U32 R16, R14, R25, RZ ;  /* 0x000000190e107227 */ /* 0x000fe200078e00ff */
[----:B------:R-:W-:-:S03]  /*0a30*/  ISETP.GT.U32.AND P2, PT, R0, R15, PT ;  /* 0x0000000f0000720c */ /* 0x000fc60003f44070 */
[C---:B------:R-:W-:Y:S01]  /*0a40*/  IMAD R19, R0.reuse, R12, R23 ;  /* 0x0000000c00137224 */ /* 0x040fe200078e0217 */
[----:B------:R-:W-:Y:S01]  /*0a50*/  IABS R12, R32 ;  /* 0x00000020000c7213 */ /* 0x000fe20000000000 */
[----:B------:R-:W-:Y:S02]  /*0a60*/  IMAD.MOV R16, RZ, RZ, -R16 ;  /* 0x000000ffff107224 */ /* 0x000fe400078e0a10 */
[----:B------:R-:W-:Y:S01]  /*0a70*/  IMAD.MOV.U32 R23, RZ, RZ, R20 ;  /* 0x000000ffff177224 */ /* 0x000fe200078e0014 */
[C---:B------:R-:W-:Y:S01]  /*0a80*/  ISETP.GT.U32.AND P5, PT, R0.reuse, R19, PT ;  /* 0x000000130000720c */ /* 0x040fe20003fa4070 */
[----:B------:R-:W-:Y:S02]  /*0a90*/  IMAD R21, R0, R16, R25 ;  /* 0x0000001000157224 */ /* 0x000fe400078e0219 */
[----:B------:R-:W-:Y:S02]  /*0aa0*/  IMAD.MOV.U32 R25, RZ, RZ, R12 ;  /* 0x000000ffff197224 */ /* 0x000fe400078e000c */
[----:B------:R-:W-:Y:S01]  /*0ab0*/  IMAD.HI.U32 R12, R14, R23, RZ ;  /* 0x000000170e0c7227 */ /* 0x000fe200078e00ff */
[----:B------:R-:W-:-:S03]  /*0ac0*/  ISETP.GT.U32.AND P4, PT, R0, R21, PT ;  /* 0x000000150000720c */ /* 0x000fc60003f84070 */
[----:B------:R-:W-:-:S04]  /*0ad0*/  IMAD.HI.U32 R16, R14, R25, RZ ;  /* 0x000000190e107227 */ /* 0x000fc800078e00ff */
[----:B------:R-:W-:Y:S02]  /*0ae0*/  IMAD.MOV R16, RZ, RZ, -R16 ;  /* 0x000000ffff107224 */ /* 0x000fe400078e0a10 */
[----:B------:R-:W-:-:S04]  /*0af0*/  IMAD.HI.U32 R20, R14, R27, RZ ;  /* 0x0000001b0e147227 */ /* 0x000fc800078e00ff */
[----:B------:R-:W-:Y:S02]  /*0b00*/  IMAD R25, R0, R16, R25 ;  /* 0x0000001000197224 */ /* 0x000fe400078e0219 */
[----:B------:R-:W-:Y:S02]  /*0b10*/  IMAD.MOV R12, RZ, RZ, -R12 ;  /* 0x000000ffff0c7224 */ /* 0x000fe400078e0a0c */
[----:B------:R-:W-:-:S04]  /*0b20*/  IMAD.HI.U32 R14, R14, R29, RZ ;  /* 0x0000001d0e0e7227 */ /* 0x000fc800078e00ff */
[----:B------:R-:W-:Y:S01]  /*0b30*/  @!P0 IMAD.IADD R13, R13, 0x1, -R0 ;  /* 0x000000010d0d8824 */ /* 0x000fe200078e0a00 */
[C---:B------:R-:W-:Y:S01]  /*0b40*/  ISETP.GT.U32.AND P0, PT, R0.reuse, R25, PT ;  /* 0x000000190000720c */ /* 0x040fe20003f04070 */
[----:B------:R-:W-:Y:S02]  /*0b50*/  IMAD.MOV R20, RZ, RZ, -R20 ;  /* 0x000000ffff147224 */ /* 0x000fe400078e0a14 */
[C---:B------:R-:W-:Y:S01]  /*0b60*/  IMAD R23, R0.reuse, R12, R23 ;  /* 0x0000000c00177224 */ /* 0x040fe200078e0217 */
[C---:B------:R-:W-:Y:S01]  /*0b70*/  ISETP.GT.U32.AND P1, PT, R0.reuse, R13, PT ;  /* 0x0000000d0000720c */ /* 0x040fe20003f24070 */
[----:B------:R-:W-:Y:S01]  /*0b80*/  IMAD.MOV R14, RZ, RZ, -R14 ;  /* 0x000000ffff0e7224 */ /* 0x000fe200078e0a0e */
[----:B------:R-:W-:Y:S01]  /*0b90*/  SHF.R.S32.HI R12, RZ, 0x2, R9 ;  /* 0x00000002ff0c7819 */ /* 0x000fe20000011409 */
[C---:B------:R-:W-:Y:S01]  /*0ba0*/  IMAD R27, R0.reuse, R20, R27 ;  /* 0x00000014001b7224 */ /* 0x040fe200078e021b */
[C---:B------:R-:W-:Y:S01]  /*0bb0*/  ISETP.GT.U32.AND P6, PT, R0.reuse, R23, PT ;  /* 0x000000170000720c */ /* 0x040fe20003fc4070 */
[----:B------:R-:W-:Y:S01]  /*0bc0*/  IMAD R29, R0, R14, R29 ;  /* 0x0000000e001d7224 */ /* 0x000fe200078e021d */
[----:B------:R-:W-:Y:S01]  /*0bd0*/  SGXT R12, R12, 0x1 ;  /* 0x000000010c0c781a */ /* 0x000fe20000000200 */
[----:B------:R-:W-:Y:S01]  /*0be0*/  IMAD.HI.U32 R22, R22, R24, RZ ;  /* 0x0000001816167227 */ /* 0x000fe200078e00ff */
[----:B------:R-:W-:-:S02]  /*0bf0*/  ISETP.GT.U32.AND P3, PT, R0, R27, PT ;  /* 0x0000001b0000720c */ /* 0x000fc40003f64070 */
[----:B------:R-:W-:Y:S01]  /*0c00*/  LOP3.LUT R31, R12, 0x90, RZ, 0xc0, !PT ;  /* 0x000000900c1f7812 */ /* 0x000fe200078ec0ff */
[--C-:B------:R-:W-:Y:S01]  /*0c10*/  @!P2 IMAD.IADD R15, R15, 0x1, -R0.reuse ;  /* 0x000000010f0fa824 */ /* 0x100fe200078e0a00 */
[----:B------:R-:W-:Y:S01]  /*0c20*/  ISETP.GT.U32.AND P2, PT, R0, R29, PT ;  /* 0x0000001d0000720c */ /* 0x000fe20003f44070 */
[----:B------:R-:W-:Y:S01]  /*0c30*/  @!P4 IMAD.IADD R21, R21, 0x1, -R0 ;  /* 0x000000011515c824 */ /* 0x000fe200078e0a00 */
[----:B------:R-:W-:Y:S01]  /*0c40*/  LOP3.LUT R12, R46, 0x30, RZ, 0xfc, !PT ;  /* 0x000000302e0c7812 */ /* 0x000fe200078efcff */
[----:B------:R-:W-:Y:S02]  /*0c50*/  IMAD.MOV R22, RZ, RZ, -R22 ;  /* 0x000000ffff167224 */ /* 0x000fe400078e0a16 */
[----:B------:R-:W-:Y:S01]  /*0c60*/  @!P0 IMAD.IADD R25, R25, 0x1, -R0 ;  /* 0x0000000119198824 */ /* 0x000fe200078e0a00 */
[----:B------:R-:W-:Y:S01]  /*0c70*/  ISETP.GT.U32.AND P0, PT, R0, R21, PT ;  /* 0x000000150000720c */ /* 0x000fe20003f04070 */
[----:B------:R-:W-:Y:S02]  /*0c80*/  IMAD R16, R11, R22, R24 ;  /* 0x000000160b107224 */ /* 0x000fe400078e0218 */
[----:B------:R-:W-:-:S02]  /*0c90*/  @!P5 IMAD.IADD R19, R19, 0x1, -R0 ;  /* 0x000000011313d824 */ /* 0x000fc400078e0a00 */
[--C-:B------:R-:W-:Y:S01]  /*0ca0*/  @!P6 IMAD.IADD R23, R23, 0x1, -R0.reuse ;  /* 0x000000011717e824 */ /* 0x100fe200078e0a00 */
[----:B------:R-:W-:Y:S01]  /*0cb0*/  ISETP.GT.U32.AND P5, PT, R11, R16, PT ;  /* 0x000000100b00720c */ /* 0x000fe20003fa4070 */
[--C-:B------:R-:W-:Y:S01]  /*0cc0*/  @!P3 IMAD.IADD R27, R27, 0x1, -R0.reuse ;  /* 0x000000011b1bb824 */ /* 0x100fe200078e0a00 */
[C---:B------:R-:W-:Y:S01]  /*0cd0*/  ISETP.GT.U32.AND P6, PT, R0.reuse, R15, PT ;  /* 0x0000000f0000720c */ /* 0x040fe20003fc4070 */
[--C-:B------:R-:W-:Y:S01]  /*0ce0*/  @!P2 IMAD.IADD R29, R29, 0x1, -R0.reuse ;  /* 0x000000011d1da824 */ /* 0x100fe200078e0a00 */
[----:B------:R-:W-:Y:S01]  /*0cf0*/  ISETP.GT.U32.AND P4, PT, R0, R19, PT ;  /* 0x000000130000720c */ /* 0x000fe20003f84070 */
[--C-:B------:R-:W-:Y:S01]  /*0d00*/  @!P1 IMAD.IADD R13, R13, 0x1, -R0.reuse ;  /* 0x000000010d0d9824 */ /* 0x100fe200078e0a00 */
[----:B------:R-:W-:Y:S01]  /*0d10*/  ISETP.GE.AND P3, PT, R18, RZ, PT ;  /* 0x000000ff1200720c */ /* 0x000fe20003f66270 */
[----:B------:R-:W-:Y:S01]  /*0d20*/  @!P0 IMAD.IADD R21, R21, 0x1, -R0 ;  /* 0x0000000115158824 */ /* 0x000fe200078e0a00 */
[----:B------:R-:W-:Y:S01]  /*0d30*/  ISETP.GE.AND P2, PT, R17, RZ, PT ;  /* 0x000000ff1100720c */ /* 0x000fe20003f46270 */
[----:B------:R-:W-:Y:S01]  /*0d40*/  IMAD R14, R46, c[0x0][0x188], RZ ;  /* 0x000062002e0e7a24 */ /* 0x000fe200078e02ff */
[----:B------:R-:W-:-:S02]  /*0d50*/  ISETP.GT.U32.AND P0, PT, R0, R27, PT ;  /* 0x0000001b0000720c */ /* 0x000fc40003f04070 */
[----:B------:R-:W-:Y:S01]  /*0d60*/  ISETP.GE.AND P1, PT, R10, RZ, PT ;  /* 0x000000ff0a00720c */ /* 0x000fe20003f26270 */
[----:B------:R-:W-:Y:S01]  /*0d70*/  @!P5 IMAD.IADD R16, R16, 0x1, -R11 ;  /* 0x000000011010d824 */ /* 0x000fe200078e0a0b */
[C---:B------:R-:W-:Y:S01]  /*0d80*/  ISETP.GT.U32.AND P5, PT, R0.reuse, R23, PT ;  /* 0x000000170000720c */ /* 0x040fe20003fa4070 */
[----:B------:R-:W-:Y:S01]  /*0d90*/  @!P6 IMAD.IADD R15, R15, 0x1, -R0 ;  /* 0x000000010f0fe824 */ /* 0x000fe200078e0a00 */
[----:B------:R-:W-:Y:S01]  /*0da0*/  LOP3.LUT R10, R31, 0x60, R6, 0xf8, !PT ;  /* 0x000000601f0a7812 */ /* 0x000fe200078ef806 */
[--C-:B------:R-:W-:Y:S01]  /*0db0*/  @!P4 IMAD.IADD R19, R19, 0x1, -R0.reuse ;  /* 0x000000011313c824 */ /* 0x100fe200078e0a00 */
[C---:B------:R-:W-:Y:S01]  /*0dc0*/  ISETP.GT.U32.AND P4, PT, R0.reuse, R25, PT ;  /* 0x000000190000720c */ /* 0x040fe20003f84070 */
[----:B------:R-:W-:Y:S01]  /*0dd0*/  @!P3 IMAD.MOV R13, RZ, RZ, -R13 ;  /* 0x000000ffff0db224 */ /* 0x000fe200078e0a0d */
[----:B------:R-:W-:Y:S01]  /*0de0*/  ISETP.GT.U32.AND P3, PT, R0, R29, PT ;  /* 0x0000001d0000720c */ /* 0x000fe20003f64070 */
[----:B------:R-:W-:Y:S01]  /*0df0*/  @!P2 IMAD.MOV R15, RZ, RZ, -R15 ;  /* 0x000000ffff0fa224 */ /* 0x000fe200078e0a0f */
[----:B------:R-:W-:Y:S01]  /*0e00*/  ISETP.GT.U32.AND P2, PT, R11, R16, PT ;  /* 0x000000100b00720c */ /* 0x000fe20003f44070 */
[--C-:B------:R-:W-:Y:S01]  /*0e10*/  @!P0 IMAD.IADD R27, R27, 0x1, -R0.reuse ;  /* 0x000000011b1b8824 */ /* 0x100fe200078e0a00 */
[----:B------:R-:W-:Y:S01]  /*0e20*/  ISETP.GE.AND P0, PT, R32, RZ, PT ;  /* 0x000000ff2000720c */ /* 0x000fe20003f06270 */
[----:B------:R-:W-:Y:S01]  /*0e30*/  IMAD R31, R12, c[0x0][0x188], RZ ;  /* 0x000062000c1f7a24 */ /* 0x000fe200078e02ff */
[----:B------:R-:W-:Y:S01]  /*0e40*/  LOP3.LUT R17, R10, 0x10, R7, 0x78, !PT ;  /* 0x000000100a117812 */ /* 0x000fe200078e7807 */
[----:B------:R-:W-:Y:S01]  /*0e50*/  IMAD.SHL.U32 R7, R9, 0x10, RZ ;  /* 0x0000001009077824 */ /* 0x000fe200078e00ff */
[----:B------:R-:W-:Y:S01]  /*0e60*/  ISETP.GE.AND P6, PT, R28, RZ, PT ;  /* 0x000000ff1c00720c */ /* 0x000fe20003fc6270 */
[--C-:B------:R-:W-:Y:S01]  /*0e70*/  @!P5 IMAD.IADD R23, R23, 0x1, -R0.reuse ;  /* 0x000000011717d824 */ /* 0x100fe200078e0a00 */
[----:B------:R-:W-:Y:S01]  /*0e80*/  ISETP.GE.AND P5, PT, R26, RZ, PT ;  /* 0x000000ff1a00720c */ /* 0x000fe20003fa6270 */
[--C-:B------:R-:W-:Y:S01]  /*0e90*/  @!P4 IMAD.IADD R25, R25, 0x1, -R0.reuse ;  /* 0x000000011919c824 */ /* 0x100fe200078e0a00 */
[----:B------:R-:W-:Y:S01]  /*0ea0*/  ISETP.GE.AND P4, PT, R30, RZ, PT ;  /* 0x000000ff1e00720c */ /* 0x000fe20003f86270 */
[----:B------:R-:W-:Y:S01]  /*0eb0*/  @!P3 IMAD.IADD R29, R29, 0x1, -R0 ;  /* 0x000000011d1db824 */ /* 0x000fe200078e0a00 */
[----:B------:R-:W-:Y:S01]  /*0ec0*/  ISETP.GE.AND P3, PT, R33, RZ, PT ;  /* 0x000000ff2100720c */ /* 0x000fe20003f66270 */
[----:B------:R-:W-:Y:S01]  /*0ed0*/  @!P2 IMAD.IADD R16, R16, 0x1, -R11 ;  /* 0x000000011010a824 */ /* 0x000fe200078e0a0b */
[----:B------:R-:W-:Y:S01]  /*0ee0*/  LOP3.LUT R10, R7, 0x100, RZ, 0xc0, !PT ;  /* 0x00000100070a7812 */ /* 0x000fe200078ec0ff */
[----:B------:R-:W-:Y:S01]  /*0ef0*/  IMAD.MOV.U32 R11, RZ, RZ, R25 ;  /* 0x000000ffff0b7224 */ /* 0x000fe200078e0019 */
[----:B------:R-:W-:Y:S01]  /*0f00*/  ISETP.NE.AND P2, PT, RZ, c[0x0][0x17c], PT ;  /* 0x00005f00ff007a0c */ /* 0x000fe20003f45270 */
[----:B------:R-:W-:Y:S01]  /*0f10*/  @!P1 IMAD.MOV R29, RZ, RZ, -R29 ;  /* 0x000000ffff1d9224 */ /* 0x000fe200078e0a1d */
[----:B------:R-:W-:Y:S01]  /*0f20*/  ISETP.GE.AND P1, PT, R8, RZ, PT ;  /* 0x000000ff0800720c */ /* 0x000fe20003f26270 */
[----:B------:R-:W-:Y:S01]  /*0f30*/  @!P0 IMAD.MOV R11, RZ, RZ, -R11 ;  /* 0x000000ffff0b8224 */ /* 0x000fe200078e0a0b */
[----:B------:R-:W-:Y:S01]  /*0f40*/  ISETP.NE.AND P0, PT, RZ, c[0x0][0x178], PT ;  /* 0x00005e00ff007a0c */ /* 0x000fe20003f05270 */
[----:B------:R-:W-:Y:S01]  /*0f50*/  IMAD.IADD R0, R10, 0x1, R17 ;  /* 0x000000010a007824 */ /* 0x000fe200078e0211 */
[----:B------:R-:W-:Y:S01]  /*0f60*/  LOP3.LUT R10, RZ, c[0x0][0x17c], RZ, 0x33, !PT ;  /* 0x00005f00ff0a7a12 */ /* 0x000fe200078e33ff */
[----:B------:R-:W-:Y:S01]  /*0f70*/  @!P6 IMAD.MOV R19, RZ, RZ, -R19 ;  /* 0x000000ffff13e224 */ /* 0x000fe200078e0a13 */
[----:B------:R-:W-:Y:S01]  /*0f80*/  LOP3.LUT R6, R6, 0x60, RZ, 0xc0, !PT ;  /* 0x0000006006067812 */ /* 0x000fe200078ec0ff */
[----:B------:R-:W-:Y:S01]  /*0f90*/  @!P5 IMAD.MOV R21, RZ, RZ, -R21 ;  /* 0x000000ffff15d224 */ /* 0x000fe200078e0a15 */
[C---:B------:R-:W-:Y:S01]  /*0fa0*/  SEL R17, R10.reuse, R13, !P2 ;  /* 0x0000000d0a117207 */ /* 0x040fe20005000000 */
[----:B------:R-:W-:Y:S01]  /*0fb0*/  @!P4 IMAD.MOV R23, RZ, RZ, -R23 ;  /* 0x000000ffff17c224 */ /* 0x000fe200078e0a17 */
[C---:B------:R-:W-:Y:S01]  /*0fc0*/  SEL R18, R10.reuse, R15, !P2 ;  /* 0x0000000f0a127207 */ /* 0x040fe20005000000 */
[----:B------:R-:W-:Y:S01]  /*0fd0*/  @!P3 IMAD.MOV R27, RZ, RZ, -R27 ;  /* 0x000000ffff1bb224 */ /* 0x000fe200078e0a1b */
[C---:B------:R-:W-:Y:S01]  /*0fe0*/  SEL R19, R10.reuse, R19, !P2 ;  /* 0x000000130a137207 */ /* 0x040fe20005000000 */
[----:B------:R-:W-:Y:S01]  /*0ff0*/  @!P1 IMAD.MOV R16, RZ, RZ, -R16 ;  /* 0x000000ffff109224 */ /* 0x000fe200078e0a10 */
[----:B------:R-:W-:Y:S01]  /*1000*/  SEL R24, R10, R21, !P2 ;  /* 0x000000150a187207 */ /* 0x000fe20005000000 */
[----:B------:R-:W-:Y:S01]  /*1010*/  IMAD R17, R17, c[0x0][0x190], RZ ;  /* 0x0000640011117a24 */ /* 0x000fe200078e02ff */
[----:B------:R-:W-:Y:S01]  /*1020*/  @!P0 LOP3.LUT R16, RZ, c[0x0][0x178], RZ, 0x33, !PT ;  /* 0x00005e00ff108a12 */ /* 0x000fe200078e33ff */
[----:B------:R-:W-:Y:S01]  /*1030*/  IMAD R18, R18, c[0x0][0x190], RZ ;  /* 0x0000640012127a24 */ /* 0x000fe200078e02ff */
[C---:B------:R-:W-:Y:S01]  /*1040*/  SEL R25, R10.reuse, R23, !P2 ;  /* 0x000000170a197207 */ /* 0x040fe20005000000 */
[----:B------:R-:W-:Y:S01]  /*1050*/  IMAD R19, R19, c[0x0][0x190], RZ ;  /* 0x0000640013137a24 */ /* 0x000fe200078e02ff */
[----:B------:R-:W-:Y:S01]  /*1060*/  SEL R26, R10, R11, !P2 ;  /* 0x0000000b0a1a7207 */ /* 0x000fe20005000000 */
[----:B------:R-:W-:Y:S01]  /*1070*/  IMAD R16, R16, c[0x0][0x184], RZ ;  /* 0x0000610010107a24 */ /* 0x000fe200078e02ff */
[----:B------:R-:W-:Y:S01]  /*1080*/  SEL R27, R10, R27, !P2 ;  /* 0x0000001b0a1b7207 */ /* 0x000fe20005000000 */
[----:B------:R-:W-:Y:S01]  /*1090*/  IMAD R24, R24, c[0x0][0x190], RZ ;  /* 0x0000640018187a24 */ /* 0x000fe200078e02ff */
[----:B------:R-:W-:Y:S01]  /*10a0*/  SEL R47, R10, R29, !P2 ;  /* 0x0000001d0a2f7207 */ /* 0x000fe20005000000 */
[----:B------:R-:W-:Y:S01]  /*10b0*/  IMAD R25, R25, c[0x0][0x190], RZ ;  /* 0x0000640019197a24 */ /* 0x000fe200078e02ff */
[----:B------:R-:W-:Y:S01]  /*10c0*/  LEA R64, P6, R16, c[0x0][0x160], 0x1 ;  /* 0x0000580010407a11 */ /* 0x000fe200078c08ff */
[----:B------:R-:W-:Y:S01]  /*10d0*/  IMAD R26, R26, c[0x0][0x190], RZ ;  /* 0x000064001a1a7a24 */ /* 0x000fe200078e02ff */
[----:B------:R-:W-:Y:S01]  /*10e0*/  LEA R62, P0, R17, c[0x0][0x168], 0x1 ;  /* 0x00005a00113e7a11 */ /* 0x000fe200078008ff */
[----:B------:R-:W-:Y:S01]  /*10f0*/  IMAD R27, R27, c[0x0][0x190], RZ ;  /* 0x000064001b1b7a24 */ /* 0x000fe200078e02ff */
[C---:B------:R-:W-:Y:S01]  /*1100*/  LOP3.LUT R10, R46.reuse, 0x20, RZ, 0xfc, !PT ;  /* 0x000000202e0a7812 */ /* 0x040fe200078efcff */
[----:B------:R-:W-:Y:S01]  /*1110*/  IMAD R47, R47, c[0x0][0x190], RZ ;  /* 0x000064002f2f7a24 */ /* 0x000fe200078e02ff */
[----:B------:R-:W-:Y:S01]  /*1120*/  LOP3.LUT R11, R46, 0x28, RZ, 0xfc, !PT ;  /* 0x000000282e0b7812 */ /* 0x000fe200078efcff */
[----:B------:R-:W-:Y:S01]  /*1130*/  IMAD.MOV.U32 R15, RZ, RZ, c[0x0][0x18c] ;  /* 0x00006300ff0f7624 */ /* 0x000fe200078e00ff */
[----:B------:R-:W-:Y:S01]  /*1140*/  IADD3 R13, R45, 0x38, RZ ;  /* 0x000000382d0d7810 */ /* 0x000fe20007ffe0ff */
[----:B------:R-:W-:Y:S01]  /*1150*/  IMAD.MOV.U32 R28, RZ, RZ, c[0x0][0x188] ;  /* 0x00006200ff1c7624 */ /* 0x000fe200078e00ff */
[----:B------:R-:W-:Y:S01]  /*1160*/  LEA.HI.X.SX32 R65, R16, c[0x0][0x164], 0x1, P6 ;  /* 0x0000590010417a11 */ /* 0x000fe200030f0eff */
[----:B------:R-:W-:Y:S01]  /*1170*/  CS2R R20, SRZ ;  /* 0x0000000000147805 */ /* 0x000fe2000001ff00 */
[----:B------:R-:W-:Y:S01]  /*1180*/  LEA.HI.X.SX32 R63, R17, c[0x0][0x16c], 0x1, P0 ;  /* 0x00005b00113f7a11 */ /* 0x000fe200000f0eff */
[----:B------:R-:W-:Y:S01]  /*1190*/  CS2R R22, SRZ ;  /* 0x0000000000167805 */ /* 0x000fe2000001ff00 */
[----:B------:R-:W-:Y:S01]  /*11a0*/  LEA R60, P1, R18, c[0x0][0x168], 0x1 ;  /* 0x00005a00123c7a11 */ /* 0x000fe200078208ff */
[----:B------:R-:W-:Y:S01]  /*11b0*/  IMAD.SHL.U32 R15, R15, 0x40, RZ ;  /* 0x000000400f0f7824 */ /* 0x000fe200078e00ff */
[----:B------:R-:W-:Y:S01]  /*11c0*/  LEA R58, P2, R19, c[0x0][0x168], 0x1 ;  /* 0x00005a00133a7a11 */ /* 0x000fe200078408ff */
[----:B------:R-:W-:Y:S01]  /*11d0*/  IMAD.SHL.U32 R28, R28, 0x40, RZ ;  /* 0x000000401c1c7824 */ /* 0x000fe200078e00ff */
[----:B------:R-:W-:Y:S01]  /*11e0*/  LEA R56, P3, R24, c[0x0][0x168], 0x1 ;  /* 0x00005a0018387a11 */ /* 0x000fe200078608ff */
[----:B------:R-:W-:Y:S01]  /*11f0*/  IMAD R29, R4, c[0x0][0x18c], RZ ;  /* 0x00006300041d7a24 */ /* 0x000fe200078e02ff */
[----:B------:R-:W-:Y:S01]  /*1200*/  LEA R54, P4, R25, c[0x0][0x168], 0x1 ;  /* 0x00005a0019367a11 */ /* 0x000fe200078808ff */
[----:B------:R-:W-:Y:S01]  /*1210*/  IMAD R30, R13, c[0x0][0x188], RZ ;  /* 0x000062000d1e7a24 */ /* 0x000fe200078e02ff */
[----:B------:R-:W-:Y:S01]  /*1220*/  LEA R52, P5, R26, c[0x0][0x168], 0x1 ;  /* 0x00005a001a347a11 */ /* 0x000fe200078a08ff */
[----:B------:R-:W-:Y:S01]  /*1230*/  IMAD R32, R11, c[0x0][0x188], RZ ;  /* 0x000062000b207a24 */ /* 0x000fe200078e02ff */
[----:B------:R-:W-:Y:S01]  /*1240*/  LEA R50, P6, R27, c[0x0][0x168], 0x1 ;  /* 0x00005a001b327a11 */ /* 0x000fe200078c08ff */
[----:B------:R-:W-:Y:S01]  /*1250*/  IMAD R33, R10, c[0x0][0x188], RZ ;  /* 0x000062000a217a24 */ /* 0x000fe200078e02ff */
[----:B------:R-:W-:-:S02]  /*1260*/  LEA R66, P0, R47, c[0x0][0x168], 0x1 ;  /* 0x00005a002f427a11 */ /* 0x000fc400078008ff */
[----:B------:R-:W-:Y:S02]  /*1270*/  LEA.HI.X.SX32 R61, R18, c[0x0][0x16c], 0x1, P1 ;  /* 0x00005b00123d7a11 */ /* 0x000fe400008f0eff */
[----:B------:R-:W-:Y:S02]  /*1280*/  LEA.HI.X.SX32 R59, R19, c[0x0][0x16c], 0x1, P2 ;  /* 0x00005b00133b7a11 */ /* 0x000fe400010f0eff */
[----:B------:R-:W-:Y:S02]  /*1290*/  LEA.HI.X.SX32 R57, R24, c[0x0][0x16c], 0x1, P3 ;  /* 0x00005b0018397a11 */ /* 0x000fe400018f0eff */
[----:B------:R-:W-:Y:S02]  /*12a0*/  LEA.HI.X.SX32 R55, R25, c[0x0][0x16c], 0x1, P4 ;  /* 0x00005b0019377a11 */ /* 0x000fe400020f0eff */
[----:B------:R-:W-:Y:S02]  /*12b0*/  LEA.HI.X.SX32 R53, R26, c[0x0][0x16c], 0x1, P5 ;  /* 0x00005b001a357a11 */ /* 0x000fe400028f0eff */
[----:B------:R-:W-:-:S02]  /*12c0*/  LEA.HI.X.SX32 R51, R27, c[0x0][0x16c], 0x1, P6 ;  /* 0x00005b001b337a11 */ /* 0x000fc400030f0eff */
[----:B------:R-:W-:Y:S02]  /*12d0*/  LEA.HI.X.SX32 R49, R47, c[0x0][0x16c], 0x1, P0 ;  /* 0x00005b002f317a11 */ /* 0x000fe400000f0eff */
.L_x_1:
[----:B------:R-:W-:Y:S01]  /*12e0*/  ISETP.GE.AND P0, PT, R46, UR4, PT ;  /* 0x000000042e007c0c */ /* 0x000fe2000bf06270 */
[----:B------:R-:W-:Y:S01]  /*12f0*/  IMAD.WIDE R18, R14, 0x2, R64 ;  /* 0x000000020e127825 */ /* 0x000fe200078e0240 */
[----:B------:R-:W-:Y:S02]  /*1300*/  ISETP.GE.AND P1, PT, R44, UR4, PT ;  /* 0x000000042c007c0c */ /* 0x000fe4000bf26270 */
[----:B------:R-:W-:Y:S01]  /*1310*/  PRMT R68, RZ, 0x7610, R68 ;  /* 0x00007610ff447816 */ /* 0x000fe20000000044 */
[----:B------:R-:W-:Y:S01]  /*1320*/  IMAD.WIDE R24, R36, 0x2, R64 ;  /* 0x0000000224187825 */ /* 0x000fe200078e0240 */
[----:B------:R-:W-:Y:S02]  /*1330*/  ISETP.GE.AND P2, PT, R43, UR4, PT ;  /* 0x000000042b007c0c */ /* 0x000fe4000bf46270 */
[----:B------:R-:W-:Y:S01]  /*1340*/  PRMT R48, RZ, 0x7610, R48 ;  /* 0x00007610ff307816 */ /* 0x000fe20000000030 */
[----:B------:R-:W-:Y:S01]  /*1350*/  IMAD.WIDE R16, R35, 0x2, R64 ;  /* 0x0000000223107825 */ /* 0x000fe200078e0240 */
[----:B------:R-:W-:-:S03]  /*1360*/  PRMT R67, RZ, 0x7610, R67 ;  /* 0x00007610ff437816 */ /* 0x000fc60000000043 */
[----:B------:R0:W2:Y:S01]  /*1370*/  @!P0 LDG.E.U16 R68, [R18.64] ;  /* 0x0000000612448981 */ /* 0x0000a2000c1e1500 */
[----:B------:R-:W-:-:S03]  /*1380*/  ISETP.GE.AND P0, PT, R42, UR4, PT ;  /* 0x000000042a007c0c */ /* 0x000fc6000bf06270 */
[----:B------:R1:W3:Y:S01]  /*1390*/  @!P1 LDG.E.U16 R48, [R24.64] ;  /* 0x0000000618309981 */ /* 0x0002e2000c1e1500 */
[----:B------:R-:W-:-:S03]  /*13a0*/  PRMT R69, RZ, 0x7610, R69 ;  /* 0x00007610ff457816 */ /* 0x000fc60000000045 */
[----:B------:R4:W5:Y:S01]  /*13b0*/  @!P2 LDG.E.U16 R67, [R16.64] ;  /* 0x000000061043a981 */ /* 0x000962000c1e1500 */
[----:B------:R-:W-:Y:S01]  /*13c0*/  ISETP.GE.AND P1, PT, R10, UR4, PT ;  /* 0x000000040a007c0c */ /* 0x000fe2000bf26270 */
[----:B----4-:R-:W-:-:S05]  /*13d0*/  IMAD.WIDE R16, R34, 0x2, R64 ;  /* 0x0000000222107825 */ /* 0x010fca00078e0240 */
[----:B------:R4:W5:Y:S01]  /*13e0*/  @!P0 LDG.E.U16 R69, [R16.64] ;  /* 0x0000000610458981 */ /* 0x000962000c1e1500 */
[----:B------:R-:W-:Y:S01]  /*13f0*/  ISETP.GE.AND P0, PT, R11, UR4, PT ;  /* 0x000000040b007c0c */ /* 0x000fe2000bf06270 */
[----:B0-----:R-:W-:Y:S01]  /*1400*/  IMAD.WIDE R18, R33, 0x2, R64 ;  /* 0x0000000221127825 */ /* 0x001fe200078e0240 */
[----:B-1----:R-:W-:Y:S02]  /*1410*/  PRMT R25, RZ, 0x7610, R25 ;  /* 0x00007610ff197816 */ /* 0x002fe40000000019 */
[----:B------:R-:W-:Y:S01]  /*1420*/  PRMT R27, RZ, 0x7610, R27 ;  /* 0x00007610ff1b7816 */ /* 0x000fe2000000001b */
[----:B----4-:R-:W-:-:S05]  /*1430*/  IMAD.WIDE R16, R32, 0x2, R64 ;  /* 0x0000000220107825 */ /* 0x010fca00078e0240 */
[----:B------:R0:W4:Y:S01]  /*1440*/  @!P1 LDG.E.U16 R27, [R18.64] ;  /* 0x00000006121b9981 */ /* 0x000122000c1e1500 */
[----:B------:R-:W-:-:S03]  /*1450*/  ISETP.GE.AND P1, PT, R12, UR4, PT ;  /* 0x000000040c007c0c */ /* 0x000fc6000bf26270 */
[----:B------:R1:W4:Y:S01]  /*1460*/  @!P0 LDG.E.U16 R25, [R16.64] ;  /* 0x0000000610198981 */ /* 0x000322000c1e1500 */
[----:B------:R-:W-:Y:S02]  /*1470*/  ISETP.GE.AND P0, PT, R13, UR4, PT ;  /* 0x000000040d007c0c */ /* 0x000fe4000bf06270 */
[----:B------:R-:W-:Y:S02]  /*1480*/  PRMT R24, RZ, 0x7610, R24 ;  /* 0x00007610ff187816 */ /* 0x000fe40000000018 */
[----:B------:R-:W-:Y:S01]  /*1490*/  PRMT R26, RZ, 0x7610, R26 ;  /* 0x00007610ff1a7816 */ /* 0x000fe2000000001a */
[----:B0-----:R-:W-:-:S04]  /*14a0*/  IMAD.WIDE R18, R30, 0x2, R64 ;  /* 0x000000021e127825 */ /* 0x001fc800078e0240 */
[----:B-1----:R-:W-:-:S04]  /*14b0*/  IMAD.WIDE R16, R31, 0x2, R64 ;  /* 0x000000021f107825 */ /* 0x002fc800078e0240 */
[----:B------:R0:W4:Y:S04]  /*14c0*/  @!P0 LDG.E.U16 R26, [R18.64] ;  /* 0x00000006121a8981 */ /* 0x000128000c1e1500 */
[----:B------:R1:W4:Y:S04]  /*14d0*/  @!P1 LDG.E.U16 R24, [R16.64] ;  /* 0x0000000610189981 */ /* 0x000328000c1e1500 */
[----:B------:R-:W-:Y:S01]  /*14e0*/  BAR.SYNC.DEFER_BLOCKING 0x0 ;  /* 0x0000000000007b1d */ /* 0x000fe20000010000 */
[----:B------:R-:W-:Y:S01]  /*14f0*/  ISETP.GE.AND P0, PT, R4, UR4, PT ;  /* 0x0000000404007c0c */ /* 0x000fe2000bf06270 */
[----:B0-----:R-:W-:Y:S01]  /*1500*/  IMAD.WIDE R18, R29, 0x2, R50 ;  /* 0x000000021d127825 */ /* 0x001fe200078e0232 */
[----:B------:R-:W-:-:S11]  /*1510*/  PRMT R47, RZ, 0x7610, R47 ;  /* 0x00007610ff2f7816 */ /* 0x000fd6000000002f */
[----:B------:R0:W4:Y:S02]  /*1520*/  @!P0 LDG.E.U16 R47, [R18.64] ;  /* 0x00000006122f8981 */ /* 0x000124000c1e1500 */
[----:B0-----:R-:W-:Y:S02]  /*1530*/  IMAD.WIDE R18, R29, 0x2, R56 ;  /* 0x000000021d127825 */ /* 0x001fe400078e0238 */
[----:B---3--:R0:W-:Y:S02]  /*1540*/  STS.U16 [R3+0x100], R48 ;  /* 0x0001003003007388 */ /* 0x0081e40000000400 */
[--C-:B0-----:R-:W-:Y:S01]  /*1550*/  IMAD.MOV.U32 R48, RZ, RZ, R66.reuse ;  /* 0x000000ffff307224 */ /* 0x101fe200078e0042 */
[----:B------:R-:W-:-:S03]  /*1560*/  PRMT R66, RZ, 0x7610, R66 ;  /* 0x00007610ff427816 */ /* 0x000fc60000000042 */
[----:B-1----:R-:W-:Y:S01]  /*1570*/  IMAD.WIDE R16, R29, 0x2, R48 ;  /* 0x000000021d107825 */ /* 0x002fe200078e0230 */
[----:B--2---:R0:W-:Y:S04]  /*1580*/  STS.U16 [R3], R68 ;  /* 0x0000004403007388 */ /* 0x0041e80000000400 */
[----:B------:R1:W2:Y:S01]  /*1590*/  @!P0 LDG.E.U16 R66, [R16.64] ;  /* 0x0000000610428981 */ /* 0x0002a2000c1e1500 */
[----:B0-----:R-:W-:-:S03]  /*15a0*/  PRMT R68, RZ, 0x7610, R68 ;  /* 0x00007610ff447816 */ /* 0x001fc60000000044 */
[----:B-----5:R0:W-:Y:S01]  /*15b0*/  STS.U16 [R3+0x300], R69 ;  /* 0x0003004503007388 */ /* 0x0201e20000000400 */
[----:B-1----:R-:W-:-:S03]  /*15c0*/  IMAD.WIDE R16, R29, 0x2, R52 ;  /* 0x000000021d107825 */ /* 0x002fc600078e0234 */
[----:B------:R1:W-:Y:S04]  /*15d0*/  STS.U16 [R3+0x200], R67 ;  /* 0x0002004303007388 */ /* 0x0003e80000000400 */
[----:B------:R3:W5:Y:S01]  /*15e0*/  @!P0 LDG.E.U16 R68, [R16.64] ;  /* 0x0000000610448981 */ /* 0x000762000c1e1500 */
[----:B0-----:R-:W-:Y:S02]  /*15f0*/  PRMT R69, RZ, 0x7610, R69 ;  /* 0x00007610ff457816 */ /* 0x001fe40000000045 */
[----:B-1----:R-:W-:-:S04]  /*1600*/  PRMT R67, RZ, 0x7610, R67 ;  /* 0x00007610ff437816 */ /* 0x002fc80000000043 */
[----:B------:R0:W5:Y:S01]  /*1610*/  @!P0 LDG.E.U16 R69, [R18.64] ;  /* 0x0000000612458981 */ /* 0x000162000c1e1500 */
[----:B---3--:R-:W-:-:S05]  /*1620*/  IMAD.WIDE R16, R29, 0x2, R54 ;  /* 0x000000021d107825 */ /* 0x008fca00078e0236 */
[----:B------:R1:W3:Y:S01]  /*1630*/  @!P0 LDG.E.U16 R67, [R16.64] ;  /* 0x0000000610438981 */ /* 0x0002e2000c1e1500 */
[----:B0-----:R-:W-:-:S03]  /*1640*/  PRMT R19, RZ, 0x7610, R19 ;  /* 0x00007610ff137816 */ /* 0x001fc60000000013 */
[----:B----4-:R0:W-:Y:S01]  /*1650*/  STS.U16 [R3+0x500], R25 ;  /* 0x0005001903007388 */ /* 0x0101e20000000400 */
[----:B-1----:R-:W-:Y:S01]  /*1660*/  IMAD.WIDE R16, R29, 0x2, R58 ;  /* 0x000000021d107825 */ /* 0x002fe200078e023a */
[----:B0-----:R-:W-:-:S04]  /*1670*/  PRMT R25, RZ, 0x7610, R25 ;  /* 0x00007610ff197816 */ /* 0x001fc80000000019 */
[----:B------:R0:W4:Y:S01]  /*1680*/  @!P0 LDG.E.U16 R19, [R16.64] ;  /* 0x0000000610138981 */ /* 0x000122000c1e1500 */
[----:B------:R-:W-:Y:S01]  /*1690*/  PRMT R18, RZ, 0x7610, R18 ;  /* 0x00007610ff127816 */ /* 0x000fe20000000012 */
[----:B0-----:R-:W-:-:S05]  /*16a0*/  IMAD.WIDE R16, R29, 0x2, R60 ;  /* 0x000000021d107825 */ /* 0x001fca00078e023c */
[----:B------:R0:W3:Y:S02]  /*16b0*/  @!P0 LDG.E.U16 R25, [R16.64] ;  /* 0x0000000610198981 */ /* 0x0000e4000c1e1500 */
[----:B0-----:R-:W-:-:S05]  /*16c0*/  IMAD.WIDE R16, R29, 0x2, R62 ;  /* 0x000000021d107825 */ /* 0x001fca00078e023e */
[----:B------:R-:W3:Y:S04]  /*16d0*/  @!P0 LDG.E.U16 R18, [R16.64] ;  /* 0x0000000610128981 */ /* 0x000ee8000c1e1500 */
[----:B------:R-:W-:Y:S04]  /*16e0*/  STS.U16 [R3+0x400], R27 ;  /* 0x0004001b03007388 */ /* 0x000fe80000000400 */
[----:B------:R-:W-:Y:S04]  /*16f0*/  STS.U16 [R3+0x600], R24 ;  /* 0x0006001803007388 */ /* 0x000fe80000000400 */
[----:B------:R-:W-:Y:S01]  /*1700*/  STS.U16 [R3+0x700], R26 ;  /* 0x0007001a03007388 */ /* 0x000fe20000000400 */
[----:B------:R-:W-:-:S04]  /*1710*/  IADD3 R37, R37, -0x1, RZ ;  /* 0xffffffff25257810 */ /* 0x000fc80007ffe0ff */
[----:B------:R-:W-:Y:S01]  /*1720*/  ISETP.NE.U32.AND P0, PT, R37, RZ, PT ;  /* 0x000000ff2500720c */ /* 0x000fe20003f05070 */
[----:B------:R-:W-:Y:S01]  /*1730*/  IMAD.WIDE R48, R15, 0x2, R48 ;  /* 0x000000020f307825 */ /* 0x000fe200078e0230 */
[----:B------:R-:W-:-:S03]  /*1740*/  UIADD3 UR4, UR4, -0x40, URZ ;  /* 0xffffffc004047890 */ /* 0x000fc6000fffe03f */
[----:B------:R-:W-:-:S04]  /*1750*/  IMAD.WIDE R62, R15, 0x2, R62 ;  /* 0x000000020f3e7825 */ /* 0x000fc800078e023e */
[----:B------:R-:W-:-:S04]  /*1760*/  IMAD.WIDE R60, R15, 0x2, R60 ;  /* 0x000000020f3c7825 */ /* 0x000fc800078e023c */
[C---:B------:R-:W-:Y:S01]  /*1770*/  IMAD.WIDE R58, R15.reuse, 0x2, R58 ;  /* 0x000000020f3a7825 */ /* 0x040fe200078e023a */
[----:B--2---:R-:W-:Y:S04]  /*1780*/  STS.U16 [R3+0x800], R66 ;  /* 0x0008004203007388 */ /* 0x004fe80000000400 */
[----:B-----5:R-:W-:Y:S04]  /*1790*/  STS.U16 [R3+0xc00], R69 ;  /* 0x000c004503007388 */ /* 0x020fe80000000400 */
[----:B------:R-:W-:Y:S04]  /*17a0*/  STS.U16 [R38+0x900], R47 ;  /* 0x0009002f26007388 */ /* 0x000fe80000000400 */
[----:B----4-:R-:W-:Y:S04]  /*17b0*/  STS.U16 [R38+0xd00], R19 ;  /* 0x000d001326007388 */ /* 0x010fe80000000400 */
[----:B------:R-:W-:Y:S04]  /*17c0*/  STS.U16 [R39+0xa00], R68 ;  /* 0x000a004427007388 */ /* 0x000fe80000000400 */
[----:B---3--:R-:W-:Y:S04]  /*17d0*/  STS.U16 [R39+0xe00], R25 ;  /* 0x000e001927007388 */ /* 0x008fe80000000400 */
[----:B------:R-:W-:Y:S04]  /*17e0*/  STS.U16 [R40+0xb00], R67 ;  /* 0x000b004328007388 */ /* 0x000fe80000000400 */
[----:B------:R-:W-:Y:S04]  /*17f0*/  STS.U16 [R40+0xf00], R18 ;  /* 0x000f001228007388 */ /* 0x000fe80000000400 */
[----:B------:R-:W-:Y:S06]  /*1800*/  BAR.SYNC.DEFER_BLOCKING 0x0 ;  /* 0x0000000000007b1d */ /* 0x000fec0000010000 */
[----:B------:R-:W-:Y:S04]  /*1810*/  LDSM.16.MT88.4 R24, [R0] ;  /* 0x000000000018783b */ /* 0x000fe80000004200 */
[----:B------:R-:W0:Y:S02]  /*1820*/  LDSM.16.M88.4 R16, [R2+0x800] ;  /* 0x000800000210783b */ /* 0x000e240000000200 */
[----:B0-----:R-:W-:Y:S02]  /*1830*/  HMMA.16816.F32 R24, R24, R16, R20 ;  /* 0x000000101818723c */ /* 0x001fe40000001814 */
[----:B------:R-:W0:Y:S11]  /*1840*/  LDSM.16.MT88.4 R20, [R0+0x200] ;  /* 0x000200000014783b */ /* 0x000e360000004200 */
[----:B------:R-:W-:Y:S11]  /*1850*/  @!UPT UIADD3 URZ, URZ, URZ, URZ ;  /* 0x0000003f3f3ff290 */ /* 0x000ff6000fffe03f */
[----:B0-----:R-:W-:Y:S01]  /*1860*/  HMMA.16816.F32 R24, R20, R18, R24 ;  /* 0x000000121418723c */ /* 0x001fe20000001818 */
[----:B------:R-:W-:Y:S04]  /*1870*/  LDSM.16.MT88.4 R16, [R0+0x400] ;  /* 0x000400000010783b */ /* 0x000fe80000004200 */
[----:B------:R-:W0:Y:S11]  /*1880*/  LDSM.16.M88.4 R20, [R41+0x800] ;  /* 0x000800002914783b */ /* 0x000e360000000200 */
[----:B------:R-:W-:Y:S08]  /*1890*/  @!UPT UIADD3 URZ, URZ, URZ, URZ ;  /* 0x0000003f3f3ff290 */ /* 0x000ff0000fffe03f */
[----:B0-----:R-:W-:Y:S01]  /*18a0*/  HMMA.16816.F32 R16, R16, R20, R24 ;  /* 0x000000141010723c */ /* 0x001fe20000001818 */
[----:B------:R-:W0:Y:S01]  /*18b0*/  LDSM.16.MT88.4 R24, [R0+0x600] ;  /* 0x000600000018783b */ /* 0x000e220000004200 */
[----:B------:R-:W-:-:S04]  /*18c0*/  IMAD.WIDE R56, R15, 0x2, R56 ;  /* 0x000000020f387825 */ /* 0x000fc800078e0238 */
[----:B------:R-:W-:-:S04]  /*18d0*/  IMAD.WIDE R54, R15, 0x2, R54 ;  /* 0x000000020f367825 */ /* 0x000fc800078e0236 */
[----:B------:R-:W-:-:S04]  /*18e0*/  IMAD.WIDE R52, R15, 0x2, R52 ;  /* 0x000000020f347825 */ /* 0x000fc800078e0234 */
[----:B------:R-:W-:-:S04]  /*18f0*/  IMAD.WIDE R50, R15, 0x2, R50 ;  /* 0x000000020f327825 */ /* 0x000fc800078e0232 */
[----:B------:R-:W-:-:S04]  /*1900*/  IMAD.WIDE R64, R28, 0x2, R64 ;  /* 0x000000021c407825 */ /* 0x000fc800078e0240 */
[----:B------:R-:W-:Y:S02]  /*1910*/  IMAD.MOV.U32 R66, RZ, RZ, R48 ;  /* 0x000000ffff427224 */ /* 0x000fe400078e0030 */
[----:B0-----:R-:W-:Y:S01]  /*1920*/  HMMA.16816.F32 R20, R24, R22, R16 ;  /* 0x000000161814723c */ /* 0x001fe20000001810 */
[----:B------:R-:W-:Y:S07]  /*1930*/  @P0 BRA `(.L_x_1) ;  /* 0xfffff9a000000947 */ /* 0x000fee000383ffff */
[----:B------:R-:W-:-:S15]  /*1940*/  NOP ;  /* 0x0000000000007918 */ /* 0x000fde0000000000 */
[----:B------:R-:W-:-:S01]  /*1950*/  NOP ;  /* 0x0000000000007918 */ /* 0x000fc20000000000 */
[----:B------:R-:W-:Y:S02]  /*1960*/  F2FP.PACK_AB R22, R23, R22 ;  /* 0x000000161716723e */ /* 0x000fe400000000ff */
[----:B------:R-:W-:-:S07]  /*1970*/  F2FP.PACK_AB R20, R21, R20 ;  /* 0x000000141514723e */ /* 0x000fce00000000ff */
.L_x_0:
[----:B------:R-:W-:Y:S01]  /*1980*/  BAR.SYNC.DEFER_BLOCKING 0x0 ;  /* 0x0000000000007b1d */ /* 0x000fe20000010000 */
[----:B------:R-:W-:Y:S01]  /*1990*/  LOP3.LUT R6, R6, 0x1c, R9, 0xf8, !PT ;  /* 0x0000001c06067812 */ /* 0x000fe200078ef809 */
[----:B------:R-:W-:Y:S01]  /*19a0*/  IMAD.SHL.U32 R0, R9, 0x4, RZ ;  /* 0x0000000409007824 */ /* 0x000fe200078e00ff */
[----:B------:R-:W-:Y:S01]  /*19b0*/  LOP3.LUT R7, R7, 0x180, RZ, 0xc0, !PT ;  /* 0x0000018007077812 */ /* 0x000fe200078ec0ff */
[----:B------:R-:W-:Y:S01]  /*19c0*/  IMAD R2, R8, c[0x0][0x194], RZ ;  /* 0x0000650008027a24 */ /* 0x000fe200078e02ff */
[----:B------:R-:W-:-:S02]  /*19d0*/  LOP3.LUT R6, R6, 0x2, R45, 0xf8, !PT ;  /* 0x0000000206067812 */ /* 0x000fc400078ef82d */
[----:B------:R-:W-:Y:S02]  /*19e0*/  LOP3.LUT R0, R7, 0x7c, R0, 0xf8, !PT ;  /* 0x0000007c07007812 */ /* 0x000fe400078ef800 */
[----:B------:R-:W-:Y:S02]  /*19f0*/  PRMT R11, R20, 0x7632, R11 ;  /* 0x00007632140b7816 */ /* 0x000fe4000000000b */
[C---:B------:R-:W-:Y:S02]  /*1a00*/  LOP3.LUT R4, R6.reuse, 0x40, RZ, 0x3c, !PT ;  /* 0x0000004006047812 */ /* 0x040fe400078e3cff */
[----:B------:R-:W-:Y:S02]  /*1a10*/  LOP3.LUT R7, R6, 0x20, RZ, 0x3c, !PT ;  /* 0x0000002006077812 */ /* 0x000fe400078e3cff */
[----:B------:R-:W-:Y:S02]  /*1a20*/  PRMT R12, R22, 0x7632, R12 ;  /* 0x00007632160c7816 */ /* 0x000fe4000000000c */
[----:B------:R-:W-:-:S02]  /*1a30*/  LOP3.LUT R10, R6, 0x60, RZ, 0x3c, !PT ;  /* 0x00000060060a7812 */ /* 0x000fc400078e3cff */
[----:B------:R-:W-:Y:S02]  /*1a40*/  LOP3.LUT R9, R0, 0x60, R9, 0x78, !PT ;  /* 0x0000006000097812 */ /* 0x000fe400078e7809 */
[C---:B------:R-:W-:Y:S02]  /*1a50*/  LOP3.LUT R0, R5.reuse, R46, RZ, 0xfc, !PT ;  /* 0x0000002e05007212 */ /* 0x040fe400078efcff */
[----:B------:R-:W-:Y:S01]  /*1a60*/  ISETP.GE.AND P0, PT, R8, c[0x0][0x178], PT ;  /* 0x00005e0008007a0c */ /* 0x000fe20003f06270 */
[----:B------:R0:W-:Y:S01]  /*1a70*/  STS.U16 [R6], R20 ;  /* 0x0000001406007388 */ /* 0x0001e20000000400 */
[----:B------:R-:W-:Y:S01]  /*1a80*/  LOP3.LUT R5, R5, 0x8, R46, 0xfe, !PT ;  /* 0x0000000805057812 */ /* 0x000fe200078efe2e */
[C---:B------:R-:W-:Y:S01]  /*1a90*/  IMAD R3, R0.reuse, c[0x0][0x198], RZ ;  /* 0x0000660000037a24 */ /* 0x040fe200078e02ff */
[----:B------:R-:W-:Y:S01]  /*1aa0*/  ISETP.LT.AND P1, PT, R0, c[0x0][0x17c], !P0 ;  /* 0x00005f0000007a0c */ /* 0x000fe20004721270 */
[----:B------:R1:W-:Y:S01]  /*1ab0*/  STS.U16 [R4+0x100], R11 ;  /* 0x0001000b04007388 */ /* 0x0003e20000000400 */
[C---:B------:R-:W-:Y:S01]  /*1ac0*/  ISETP.LT.AND P0, PT, R5.reuse, c[0x0][0x17c], !P0 ;  /* 0x00005f0005007a0c */ /* 0x040fe20004701270 */
[----:B------:R-:W-:-:S02]  /*1ad0*/  IMAD R0, R5, c[0x0][0x198], RZ ;  /* 0x0000660005007a24 */ /* 0x000fc400078e02ff */
[----:B------:R2:W-:Y:S01]  /*1ae0*/  STS.U16 [R7+0x80], R22 ;  /* 0x0000801607007388 */ /* 0x0005e20000000400 */
[----:B0-----:R-:W-:-:S03]  /*1af0*/  LEA R6, P2, R2, c[0x0][0x170], 0x1 ;  /* 0x00005c0002067a11 */ /* 0x001fc600078408ff */
[----:B------:R-:W-:Y:S04]  /*1b00*/  STS.U16 [R10+0x180], R12 ;  /* 0x0001800c0a007388 */ /* 0x000fe80000000400 */
[----:B------:R-:W-:Y:S01]  /*1b10*/  BAR.SYNC.DEFER_BLOCKING 0x0 ;  /* 0x0000000000007b1d */ /* 0x000fe20000010000 */
[-C--:B-1----:R-:W-:Y:S02]  /*1b20*/  LEA R4, P3, R0, R6.reuse, 0x1 ;  /* 0x0000000600047211 */ /* 0x082fe400078608ff */
[----:B--2---:R-:W-:Y:S02]  /*1b30*/  LEA.HI.X.SX32 R7, R2, c[0x0][0x174], 0x1, P2 ;  /* 0x00005d0002077a11 */ /* 0x004fe400010f0eff */
[----:B------:R-:W-:Y:S02]  /*1b40*/  LEA R2, P2, R3, R6, 0x1 ;  /* 0x0000000603027211 */ /* 0x000fe400078408ff */
[----:B------:R-:W-:-:S02]  /*1b50*/  LEA.HI.X.SX32 R5, R0, R7, 0x1, P3 ;  /* 0x0000000700057211 */ /* 0x000fc400018f0eff */
[----:B------:R-:W-:Y:S01]  /*1b60*/  LEA.HI.X.SX32 R3, R3, R7, 0x1, P2 ;  /* 0x0000000703037211 */ /* 0x000fe200010f0eff */
[----:B------:R-:W0:Y:S04]  /*1b70*/  LDS R9, [R9] ;  /* 0x0000000009097984 */ /* 0x000e280000000800 */
[----:B0-----:R0:W-:Y:S01]  /*1b80*/  @P1 STG.E.U16 [R2.64], R9 ;  /* 0x0000000902001986 */ /* 0x0011e2000c101506 */
[----:B------:R-:W-:Y:S05]  /*1b90*/  @!P0 EXIT ;  /* 0x000000000000894d */ /* 0x000fea0003800000 */
[----:B0-----:R-:W-:-:S05]  /*1ba0*/  PRMT R2, R9, 0x7632, R2 ;  /* 0x0000763209027816 */ /* 0x001fca0000000002 */
[----:B------:R-:W-:Y:S01]  /*1bb0*/  STG.E.U16 [R4.64], R2 ;  /* 0x0000000204007986 */ /* 0x000fe2000c101506 */
[----:B------:R-:W-:Y:S05]  /*1bc0*/  EXIT ;  /* 0x000000000000794d */ /* 0x000fea0003800000 */
.L_x_2:
[----:B------:R-:W-:-:S00]  /*1bd0*/  BRA `(.L_x_2) ;  /* 0xfffffff000007947 */ /* 0x000fc0000383ffff */
[----:B------:R-:W-:-:S00]  /*1be0*/  NOP ;  /* 0x0000000000007918 */ /* 0x000fc00000000000 */
        /* <DEDUP_REMOVED lines=9> */
.L_x_3:


//--------------------- .nv.shared.matmul_kernel  --------------------------
	.section	.nv.shared.matmul_kernel,"aw",@nobits
	.sectionflags	@""
	.align	16
